//
// Generated by NVIDIA NVVM Compiler
//
// Compiler Build ID: CL-36424714
// Cuda compilation tools, release 13.0, V13.0.88
// Based on NVVM 20.0.0
//

.version 9.0
.target sm_100
.address_size 64

	// .globl	_Z17relu_verificationPKfS0_S0_S0_S0_S0_PfS1_S1_S1_iii

.visible .entry _Z17relu_verificationPKfS0_S0_S0_S0_S0_PfS1_S1_S1_iii(
	.param .u64 .ptr .align 1 _Z17relu_verificationPKfS0_S0_S0_S0_S0_PfS1_S1_S1_iii_param_0,
	.param .u64 .ptr .align 1 _Z17relu_verificationPKfS0_S0_S0_S0_S0_PfS1_S1_S1_iii_param_1,
	.param .u64 .ptr .align 1 _Z17relu_verificationPKfS0_S0_S0_S0_S0_PfS1_S1_S1_iii_param_2,
	.param .u64 .ptr .align 1 _Z17relu_verificationPKfS0_S0_S0_S0_S0_PfS1_S1_S1_iii_param_3,
	.param .u64 .ptr .align 1 _Z17relu_verificationPKfS0_S0_S0_S0_S0_PfS1_S1_S1_iii_param_4,
	.param .u64 .ptr .align 1 _Z17relu_verificationPKfS0_S0_S0_S0_S0_PfS1_S1_S1_iii_param_5,
	.param .u64 .ptr .align 1 _Z17relu_verificationPKfS0_S0_S0_S0_S0_PfS1_S1_S1_iii_param_6,
	.param .u64 .ptr .align 1 _Z17relu_verificationPKfS0_S0_S0_S0_S0_PfS1_S1_S1_iii_param_7,
	.param .u64 .ptr .align 1 _Z17relu_verificationPKfS0_S0_S0_S0_S0_PfS1_S1_S1_iii_param_8,
	.param .u64 .ptr .align 1 _Z17relu_verificationPKfS0_S0_S0_S0_S0_PfS1_S1_S1_iii_param_9,
	.param .u32 _Z17relu_verificationPKfS0_S0_S0_S0_S0_PfS1_S1_S1_iii_param_10,
	.param .u32 _Z17relu_verificationPKfS0_S0_S0_S0_S0_PfS1_S1_S1_iii_param_11,
	.param .u32 _Z17relu_verificationPKfS0_S0_S0_S0_S0_PfS1_S1_S1_iii_param_12
)
{
	.reg .pred 	%p<24>;
	.reg .b32 	%r<61>;
	.reg .b32 	%f<101>;
	.reg .b64 	%rd<49>;

	ld.param.u64 	%rd9, [_Z17relu_verificationPKfS0_S0_S0_S0_S0_PfS1_S1_S1_iii_param_2];
	ld.param.u64 	%rd10, [_Z17relu_verificationPKfS0_S0_S0_S0_S0_PfS1_S1_S1_iii_param_3];
	ld.param.u64 	%rd11, [_Z17relu_verificationPKfS0_S0_S0_S0_S0_PfS1_S1_S1_iii_param_4];
	ld.param.u64 	%rd12, [_Z17relu_verificationPKfS0_S0_S0_S0_S0_PfS1_S1_S1_iii_param_5];
	ld.param.u64 	%rd13, [_Z17relu_verificationPKfS0_S0_S0_S0_S0_PfS1_S1_S1_iii_param_6];
	ld.param.u64 	%rd14, [_Z17relu_verificationPKfS0_S0_S0_S0_S0_PfS1_S1_S1_iii_param_7];
	ld.param.u64 	%rd15, [_Z17relu_verificationPKfS0_S0_S0_S0_S0_PfS1_S1_S1_iii_param_8];
	ld.param.u64 	%rd16, [_Z17relu_verificationPKfS0_S0_S0_S0_S0_PfS1_S1_S1_iii_param_9];
	ld.param.u32 	%r28, [_Z17relu_verificationPKfS0_S0_S0_S0_S0_PfS1_S1_S1_iii_param_10];
	ld.param.u32 	%r29, [_Z17relu_verificationPKfS0_S0_S0_S0_S0_PfS1_S1_S1_iii_param_11];
	ld.param.u32 	%r30, [_Z17relu_verificationPKfS0_S0_S0_S0_S0_PfS1_S1_S1_iii_param_12];
	cvta.to.global.u64 	%rd1, %rd16;
	cvta.to.global.u64 	%rd2, %rd12;
	cvta.to.global.u64 	%rd3, %rd15;
	cvta.to.global.u64 	%rd4, %rd11;
	cvta.to.global.u64 	%rd5, %rd14;
	cvta.to.global.u64 	%rd6, %rd13;
	cvta.to.global.u64 	%rd7, %rd10;
	cvta.to.global.u64 	%rd8, %rd9;
	mov.u32 	%r53, %ctaid.x;
	div.u32 	%r52, %r53, %r30;
	setp.ge.u32 	%p1, %r52, %r28;
	@%p1 bra 	$L__BB0_26;
	mov.u32 	%r3, %tid.x;
	setp.gt.s32 	%p2, %r29, 31;
	mov.u32 	%r4, %nctaid.x;
	@%p2 bra 	$L__BB0_2;
	bra.uni 	$L__BB0_20;
$L__BB0_2:
	shr.u32 	%r32, %r29, 5;
	and.b32  	%r5, %r32, 7;
	and.b32  	%r33, %r32, 67108856;
	neg.s32 	%r6, %r33;
$L__BB0_3:
	rem.u32 	%r34, %r53, %r30;
	mad.lo.s32 	%r9, %r52, %r30, %r34;
	mul.wide.s32 	%rd23, %r9, 4;
	add.s64 	%rd24, %rd8, %rd23;
	ld.global.f32 	%f1, [%rd24];
	add.s64 	%rd25, %rd7, %rd23;
	ld.global.f32 	%f2, [%rd25];
	setp.ge.f32 	%p10, %f1, 0f00000000;
	mov.f32 	%f95, 0f3F800000;
	mov.f32 	%f97, 0f00000000;
	mov.f32 	%f96, %f95;
	@%p10 bra 	$L__BB0_6;
	setp.geu.f32 	%p11, %f1, 0f00000000;
	setp.leu.f32 	%p12, %f2, 0f00000000;
	mov.f32 	%f95, 0f00000000;
	or.pred  	%p13, %p11, %p12;
	mov.f32 	%f96, %f95;
	@%p13 bra 	$L__BB0_6;
	sub.f32 	%f27, %f2, %f1;
	add.f32 	%f28, %f27, 0f2B8CBCCC;
	div.rn.f32 	%f96, %f2, %f28;
	neg.f32 	%f29, %f1;
	setp.gt.f32 	%p14, %f2, %f29;
	selp.f32 	%f95, 0f3F800000, 0f00000000, %p14;
	mov.f32 	%f97, %f1;
$L__BB0_6:
	setp.ne.s32 	%p15, %r3, 0;
	@%p15 bra 	$L__BB0_8;
	sub.f32 	%f30, %f1, %f97;
	fma.rn.f32 	%f31, %f95, %f30, 0f00000000;
	mul.wide.s32 	%rd26, %r9, 4;
	add.s64 	%rd27, %rd6, %rd26;
	st.global.f32 	[%rd27], %f31;
	fma.rn.f32 	%f32, %f2, %f96, 0f00000000;
	add.s64 	%rd28, %rd5, %rd26;
	st.global.f32 	[%rd28], %f32;
$L__BB0_8:
	shr.u32 	%r36, %r29, 5;
	add.s32 	%r37, %r36, -1;
	setp.lt.u32 	%p16, %r37, 7;
	mad.lo.s32 	%r15, %r9, %r29, %r3;
	mov.b32 	%r57, 0;
	@%p16 bra 	$L__BB0_11;
	mov.b32 	%r55, 0;
	mov.u32 	%r54, %r6;
$L__BB0_10:
	.pragma "nounroll";
	shr.u32 	%r39, %r29, 5;
	and.b32  	%r57, %r39, 67108856;
	shl.b32 	%r40, %r55, 5;
	add.s32 	%r41, %r15, %r40;
	mul.wide.s32 	%rd29, %r41, 4;
	add.s64 	%rd30, %rd4, %rd29;
	ld.global.f32 	%f33, [%rd30];
	mul.f32 	%f34, %f95, %f33;
	add.s64 	%rd31, %rd3, %rd29;
	st.global.f32 	[%rd31], %f34;
	add.s64 	%rd32, %rd2, %rd29;
	ld.global.f32 	%f35, [%rd32];
	mul.f32 	%f36, %f96, %f35;
	add.s64 	%rd33, %rd1, %rd29;
	st.global.f32 	[%rd33], %f36;
	ld.global.f32 	%f37, [%rd30+128];
	mul.f32 	%f38, %f95, %f37;
	st.global.f32 	[%rd31+128], %f38;
	ld.global.f32 	%f39, [%rd32+128];
	mul.f32 	%f40, %f96, %f39;
	st.global.f32 	[%rd33+128], %f40;
	ld.global.f32 	%f41, [%rd30+256];
	mul.f32 	%f42, %f95, %f41;
	st.global.f32 	[%rd31+256], %f42;
	ld.global.f32 	%f43, [%rd32+256];
	mul.f32 	%f44, %f96, %f43;
	st.global.f32 	[%rd33+256], %f44;
	ld.global.f32 	%f45, [%rd30+384];
	mul.f32 	%f46, %f95, %f45;
	st.global.f32 	[%rd31+384], %f46;
	ld.global.f32 	%f47, [%rd32+384];
	mul.f32 	%f48, %f96, %f47;
	st.global.f32 	[%rd33+384], %f48;
	ld.global.f32 	%f49, [%rd30+512];
	mul.f32 	%f50, %f95, %f49;
	st.global.f32 	[%rd31+512], %f50;
	ld.global.f32 	%f51, [%rd32+512];
	mul.f32 	%f52, %f96, %f51;
	st.global.f32 	[%rd33+512], %f52;
	ld.global.f32 	%f53, [%rd30+640];
	mul.f32 	%f54, %f95, %f53;
	st.global.f32 	[%rd31+640], %f54;
	ld.global.f32 	%f55, [%rd32+640];
	mul.f32 	%f56, %f96, %f55;
	st.global.f32 	[%rd33+640], %f56;
	ld.global.f32 	%f57, [%rd30+768];
	mul.f32 	%f58, %f95, %f57;
	st.global.f32 	[%rd31+768], %f58;
	ld.global.f32 	%f59, [%rd32+768];
	mul.f32 	%f60, %f96, %f59;
	st.global.f32 	[%rd33+768], %f60;
	ld.global.f32 	%f61, [%rd30+896];
	mul.f32 	%f62, %f95, %f61;
	st.global.f32 	[%rd31+896], %f62;
	ld.global.f32 	%f63, [%rd32+896];
	mul.f32 	%f64, %f96, %f63;
	st.global.f32 	[%rd33+896], %f64;
	add.s32 	%r55, %r55, 8;
	add.s32 	%r54, %r54, 8;
	setp.eq.s32 	%p17, %r54, 0;
	@%p17 bra 	$L__BB0_11;
	bra.uni 	$L__BB0_10;
$L__BB0_11:
	setp.eq.s32 	%p18, %r5, 0;
	@%p18 bra 	$L__BB0_19;
	add.s32 	%r42, %r5, -1;
	setp.lt.u32 	%p19, %r42, 3;
	@%p19 bra 	$L__BB0_14;
	shl.b32 	%r43, %r57, 5;
	add.s32 	%r44, %r15, %r43;
	mul.wide.s32 	%rd34, %r44, 4;
	add.s64 	%rd35, %rd4, %rd34;
	ld.global.f32 	%f65, [%rd35];
	mul.f32 	%f66, %f95, %f65;
	add.s64 	%rd36, %rd3, %rd34;
	st.global.f32 	[%rd36], %f66;
	add.s64 	%rd37, %rd2, %rd34;
	ld.global.f32 	%f67, [%rd37];
	mul.f32 	%f68, %f96, %f67;
	add.s64 	%rd38, %rd1, %rd34;
	st.global.f32 	[%rd38], %f68;
	ld.global.f32 	%f69, [%rd35+128];
	mul.f32 	%f70, %f95, %f69;
	st.global.f32 	[%rd36+128], %f70;
	ld.global.f32 	%f71, [%rd37+128];
	mul.f32 	%f72, %f96, %f71;
	st.global.f32 	[%rd38+128], %f72;
	ld.global.f32 	%f73, [%rd35+256];
	mul.f32 	%f74, %f95, %f73;
	st.global.f32 	[%rd36+256], %f74;
	ld.global.f32 	%f75, [%rd37+256];
	mul.f32 	%f76, %f96, %f75;
	st.global.f32 	[%rd38+256], %f76;
	ld.global.f32 	%f77, [%rd35+384];
	mul.f32 	%f78, %f95, %f77;
	st.global.f32 	[%rd36+384], %f78;
	ld.global.f32 	%f79, [%rd37+384];
	mul.f32 	%f80, %f96, %f79;
	st.global.f32 	[%rd38+384], %f80;
	add.s32 	%r57, %r57, 4;
$L__BB0_14:
	shr.u32 	%r46, %r29, 5;
	and.b32  	%r45, %r46, 3;
	setp.eq.s32 	%p20, %r45, 0;
	@%p20 bra 	$L__BB0_19;
	setp.eq.s32 	%p21, %r45, 1;
	@%p21 bra 	$L__BB0_17;
	shl.b32 	%r47, %r57, 5;
	add.s32 	%r48, %r15, %r47;
	mul.wide.s32 	%rd39, %r48, 4;
	add.s64 	%rd40, %rd4, %rd39;
	ld.global.f32 	%f81, [%rd40];
	mul.f32 	%f82, %f95, %f81;
	add.s64 	%rd41, %rd3, %rd39;
	st.global.f32 	[%rd41], %f82;
	add.s64 	%rd42, %rd2, %rd39;
	ld.global.f32 	%f83, [%rd42];
	mul.f32 	%f84, %f96, %f83;
	add.s64 	%rd43, %rd1, %rd39;
	st.global.f32 	[%rd43], %f84;
	ld.global.f32 	%f85, [%rd40+128];
	mul.f32 	%f86, %f95, %f85;
	st.global.f32 	[%rd41+128], %f86;
	ld.global.f32 	%f87, [%rd42+128];
	mul.f32 	%f88, %f96, %f87;
	st.global.f32 	[%rd43+128], %f88;
	add.s32 	%r57, %r57, 2;
$L__BB0_17:
	and.b32  	%r49, %r29, 32;
	setp.eq.s32 	%p22, %r49, 0;
	@%p22 bra 	$L__BB0_19;
	shl.b32 	%r50, %r57, 5;
	add.s32 	%r51, %r15, %r50;
	mul.wide.s32 	%rd44, %r51, 4;
	add.s64 	%rd45, %rd4, %rd44;
	ld.global.f32 	%f89, [%rd45];
	mul.f32 	%f90, %f95, %f89;
	add.s64 	%rd46, %rd3, %rd44;
	st.global.f32 	[%rd46], %f90;
	add.s64 	%rd47, %rd2, %rd44;
	ld.global.f32 	%f91, [%rd47];
	mul.f32 	%f92, %f96, %f91;
	add.s64 	%rd48, %rd1, %rd44;
	st.global.f32 	[%rd48], %f92;
$L__BB0_19:
	add.s32 	%r53, %r53, %r4;
	div.u32 	%r52, %r53, %r30;
	setp.lt.u32 	%p23, %r52, %r28;
	@%p23 bra 	$L__BB0_3;
	bra.uni 	$L__BB0_26;
$L__BB0_20:
	rem.u32 	%r31, %r53, %r30;
	mad.lo.s32 	%r25, %r52, %r30, %r31;
	mul.wide.s32 	%rd17, %r25, 4;
	add.s64 	%rd18, %rd8, %rd17;
	ld.global.f32 	%f8, [%rd18];
	add.s64 	%rd19, %rd7, %rd17;
	ld.global.f32 	%f9, [%rd19];
	setp.ge.f32 	%p3, %f8, 0f00000000;
	mov.f32 	%f98, 0f3F800000;
	mov.f32 	%f100, 0f00000000;
	mov.f32 	%f99, %f98;
	@%p3 bra 	$L__BB0_23;
	setp.geu.f32 	%p4, %f8, 0f00000000;
	setp.leu.f32 	%p5, %f9, 0f00000000;
	mov.f32 	%f98, 0f00000000;
	or.pred  	%p6, %p4, %p5;
	mov.f32 	%f99, %f98;
	@%p6 bra 	$L__BB0_23;
	sub.f32 	%f18, %f9, %f8;
	add.f32 	%f19, %f18, 0f2B8CBCCC;
	div.rn.f32 	%f99, %f9, %f19;
	neg.f32 	%f20, %f8;
	setp.gt.f32 	%p7, %f9, %f20;
	selp.f32 	%f98, 0f3F800000, 0f00000000, %p7;
	mov.f32 	%f100, %f8;
$L__BB0_23:
	setp.ne.s32 	%p8, %r3, 0;
	@%p8 bra 	$L__BB0_25;
	sub.f32 	%f21, %f8, %f100;
	fma.rn.f32 	%f22, %f98, %f21, 0f00000000;
	add.s64 	%rd21, %rd6, %rd17;
	st.global.f32 	[%rd21], %f22;
	fma.rn.f32 	%f23, %f9, %f99, 0f00000000;
	add.s64 	%rd22, %rd5, %rd17;
	st.global.f32 	[%rd22], %f23;
$L__BB0_25:
	add.s32 	%r53, %r53, %r4;
	div.u32 	%r52, %r53, %r30;
	setp.lt.u32 	%p9, %r52, %r28;
	@%p9 bra 	$L__BB0_20;
$L__BB0_26:
	ret;

}


// ===== COMPILED SASS (sm_100) =====

	.target	sm_100

	.elftype	@"ET_EXEC"


//--------------------- .note.nv.tkinfo           --------------------------
	.section	.note.nv.tkinfo,"",@"SHT_NOTE"
	.sectionflags	@"SHF_NOTE_NV_TKINFO"
	.tkinfo
        /*0018*/ 	.word	0x00000002
        /*0030*/ 	.string	""
        /*0030*/ 	.string	"ptxas"
        /*0030*/ 	.string	"Cuda compilation tools, release 13.0, V13.0.88"
        /*0030*/ 	.string	"Build cuda_13.0.r13.0/compiler.36424714_0"
        /*0030*/ 	.string	"-arch sm_100 -m 64 "



//--------------------- .note.nv.cuinfo           --------------------------
	.section	.note.nv.cuinfo,"",@"SHT_NOTE"
	.sectionflags	@"SHF_NOTE_NV_CUINFO"
        /*0018*/ 	.short	0x0002
        /*001a*/ 	.short	0x0064
        /*001c*/ 	.short	0x0082
	.zero		2


//--------------------- .nv.info                  --------------------------
	.section	.nv.info,"",@"SHT_CUDA_INFO"
	.align	4


	//----- nvinfo : EIATTR_REGCOUNT
	.align		4
        /*0000*/ 	.byte	0x04, 0x2f
        /*0002*/ 	.short	(.L_1 - .L_0)
	.align		4
.L_0:
        /*0004*/ 	.word	index@(_Z17relu_verificationPKfS0_S0_S0_S0_S0_PfS1_S1_S1_iii)
        /*0008*/ 	.word	0x0000001e


	//----- nvinfo : EIATTR_FRAME_SIZE
	.align		4
.L_1:
        /*000c*/ 	.byte	0x04, 0x11
        /*000e*/ 	.short	(.L_3 - .L_2)
	.align		4
.L_2:
        /*0010*/ 	.word	index@($__internal_0_$__cuda_sm3x_div_rn_noftz_f32_slowpath)
        /*0014*/ 	.word	0x00000000


	//----- nvinfo : EIATTR_FRAME_SIZE
	.align		4
.L_3:
        /*0018*/ 	.byte	0x04, 0x11
        /*001a*/ 	.short	(.L_5 - .L_4)
	.align		4
.L_4:
        /*001c*/ 	.word	index@(_Z17relu_verificationPKfS0_S0_S0_S0_S0_PfS1_S1_S1_iii)
        /*0020*/ 	.word	0x00000000


	//----- nvinfo : EIATTR_MIN_STACK_SIZE
	.align		4
.L_5:
        /*0024*/ 	.byte	0x04, 0x12
        /*0026*/ 	.short	(.L_7 - .L_6)
	.align		4
.L_6:
        /*0028*/ 	.word	index@(_Z17relu_verificationPKfS0_S0_S0_S0_S0_PfS1_S1_S1_iii)
        /*002c*/ 	.word	0x00000000
.L_7:


//--------------------- .nv.compat                --------------------------
	.section	.nv.compat,"",@"SHT_CUDA_COMPAT_INFO"
	.align	4
        /*0000*/ 	.byte	0x02, 0x09, 0x00, 0x00, 0x02, 0x02, 0x01, 0x00, 0x02, 0x05, 0x05, 0x00, 0x03, 0x07, 0x01, 0x01
        /*0010*/ 	.byte	0x02, 0x03, 0x00, 0x00, 0x02, 0x06, 0x01, 0x00, 0x04, 0x0b, 0x08, 0x00, 0x01, 0x00, 0x00, 0x00
        /*0020*/ 	.byte	0x00, 0x00, 0x00, 0x00


//--------------------- .nv.info._Z17relu_verificationPKfS0_S0_S0_S0_S0_PfS1_S1_S1_iii --------------------------
	.section	.nv.info._Z17relu_verificationPKfS0_S0_S0_S0_S0_PfS1_S1_S1_iii,"",@"SHT_CUDA_INFO"
	.sectionflags	@""
	.align	4


	//----- nvinfo : EIATTR_CUDA_API_VERSION
	.align		4
        /*0000*/ 	.byte	0x04, 0x37
        /*0002*/ 	.short	(.L_9 - .L_8)
.L_8:
        /*0004*/ 	.word	0x00000082


	//----- nvinfo : EIATTR_KPARAM_INFO
	.align		4
.L_9:
        /*0008*/ 	.byte	0x04, 0x17
        /*000a*/ 	.short	(.L_11 - .L_10)
.L_10:
        /*000c*/ 	.word	0x00000000
        /*0010*/ 	.short	0x000c
        /*0012*/ 	.short	0x0058
        /*0014*/ 	.byte	0x00, 0xf0, 0x11, 0x00


	//----- nvinfo : EIATTR_KPARAM_INFO
	.align		4
.L_11:
        /*0018*/ 	.byte	0x04, 0x17
        /*001a*/ 	.short	(.L_13 - .L_12)
.L_12:
        /*001c*/ 	.word	0x00000000
        /*0020*/ 	.short	0x000b
        /*0022*/ 	.short	0x0054
        /*0024*/ 	.byte	0x00, 0xf0, 0x11, 0x00


	//----- nvinfo : EIATTR_KPARAM_INFO
	.align		4
.L_13:
        /*0028*/ 	.byte	0x04, 0x17
        /*002a*/ 	.short	(.L_15 - .L_14)
.L_14:
        /*002c*/ 	.word	0x00000000
        /*0030*/ 	.short	0x000a
        /*0032*/ 	.short	0x0050
        /*0034*/ 	.byte	0x00, 0xf0, 0x11, 0x00


	//----- nvinfo : EIATTR_KPARAM_INFO
	.align		4
.L_15:
        /*0038*/ 	.byte	0x04, 0x17
        /*003a*/ 	.short	(.L_17 - .L_16)
.L_16:
        /*003c*/ 	.word	0x00000000
        /*0040*/ 	.short	0x0009
        /*0042*/ 	.short	0x0048
        /*0044*/ 	.byte	0x00, 0xf5, 0x21, 0x00


	//----- nvinfo : EIATTR_KPARAM_INFO
	.align		4
.L_17:
        /*0048*/ 	.byte	0x04, 0x17
        /*004a*/ 	.short	(.L_19 - .L_18)
.L_18:
        /*004c*/ 	.word	0x00000000
        /*0050*/ 	.short	0x0008
        /*0052*/ 	.short	0x0040
        /*0054*/ 	.byte	0x00, 0xf5, 0x21, 0x00


	//----- nvinfo : EIATTR_KPARAM_INFO
	.align		4
.L_19:
        /*0058*/ 	.byte	0x04, 0x17
        /*005a*/ 	.short	(.L_21 - .L_20)
.L_20:
        /*005c*/ 	.word	0x00000000
        /*0060*/ 	.short	0x0007
        /*0062*/ 	.short	0x0038
        /*0064*/ 	.byte	0x00, 0xf5, 0x21, 0x00


	//----- nvinfo : EIATTR_KPARAM_INFO
	.align		4
.L_21:
        /*0068*/ 	.byte	0x04, 0x17
        /*006a*/ 	.short	(.L_23 - .L_22)
.L_22:
        /*006c*/ 	.word	0x00000000
        /*0070*/ 	.short	0x0006
        /*0072*/ 	.short	0x0030
        /*0074*/ 	.byte	0x00, 0xf5, 0x21, 0x00


	//----- nvinfo : EIATTR_KPARAM_INFO
	.align		4
.L_23:
        /*0078*/ 	.byte	0x04, 0x17
        /*007a*/ 	.short	(.L_25 - .L_24)
.L_24:
        /*007c*/ 	.word	0x00000000
        /*0080*/ 	.short	0x0005
        /*0082*/ 	.short	0x0028
        /*0084*/ 	.byte	0x00, 0xf5, 0x21, 0x00


	//----- nvinfo : EIATTR_KPARAM_INFO
	.align		4
.L_25:
        /*0088*/ 	.byte	0x04, 0x17
        /*008a*/ 	.short	(.L_27 - .L_26)
.L_26:
        /*008c*/ 	.word	0x00000000
        /*0090*/ 	.short	0x0004
        /*0092*/ 	.short	0x0020
        /*0094*/ 	.byte	0x00, 0xf5, 0x21, 0x00


	//----- nvinfo : EIATTR_KPARAM_INFO
	.align		4
.L_27:
        /*0098*/ 	.byte	0x04, 0x17
        /*009a*/ 	.short	(.L_29 - .L_28)
.L_28:
        /*009c*/ 	.word	0x00000000
        /*00a0*/ 	.short	0x0003
        /*00a2*/ 	.short	0x0018
        /*00a4*/ 	.byte	0x00, 0xf5, 0x21, 0x00


	//----- nvinfo : EIATTR_KPARAM_INFO
	.align		4
.L_29:
        /*00a8*/ 	.byte	0x04, 0x17
        /*00aa*/ 	.short	(.L_31 - .L_30)
.L_30:
        /*00ac*/ 	.word	0x00000000
        /*00b0*/ 	.short	0x0002
        /*00b2*/ 	.short	0x0010
        /*00b4*/ 	.byte	0x00, 0xf5, 0x21, 0x00


	//----- nvinfo : EIATTR_KPARAM_INFO
	.align		4
.L_31:
        /*00b8*/ 	.byte	0x04, 0x17
        /*00ba*/ 	.short	(.L_33 - .L_32)
.L_32:
        /*00bc*/ 	.word	0x00000000
        /*00c0*/ 	.short	0x0001
        /*00c2*/ 	.short	0x0008
        /*00c4*/ 	.byte	0x00, 0xf5, 0x21, 0x00


	//----- nvinfo : EIATTR_KPARAM_INFO
	.align		4
.L_33:
        /*00c8*/ 	.byte	0x04, 0x17
        /*00ca*/ 	.short	(.L_35 - .L_34)
.L_34:
        /*00cc*/ 	.word	0x00000000
        /*00d0*/ 	.short	0x0000
        /*00d2*/ 	.short	0x0000
        /*00d4*/ 	.byte	0x00, 0xf5, 0x21, 0x00


	//----- nvinfo : EIATTR_SPARSE_MMA_MASK
	.align		4
.L_35:
        /*00d8*/ 	.byte	0x03, 0x50
        /*00da*/ 	.short	0x0000


	//----- nvinfo : EIATTR_MAXREG_COUNT
	.align		4
        /*00dc*/ 	.byte	0x03, 0x1b
        /*00de*/ 	.short	0x00ff


	//----- nvinfo : EIATTR_MERCURY_ISA_VERSION
	.align		4
        /*00e0*/ 	.byte	0x03, 0x5f
        /*00e2*/ 	.short	0x0101


	//----- nvinfo : EIATTR_VRC_CTA_INIT_COUNT
	.align		4
        /*00e4*/ 	.byte	0x02, 0x4a
	.zero		1
	.zero		1


	//----- nvinfo : EIATTR_EXIT_INSTR_OFFSETS
	.align		4
        /*00e8*/ 	.byte	0x04, 0x1c
        /*00ea*/ 	.short	(.L_37 - .L_36)


	//   ....[0]....
.L_36:
        /*00ec*/ 	.word	0x00000170


	//   ....[1]....
        /*00f0*/ 	.word	0x00000710


	//   ....[2]....
        /*00f4*/ 	.word	0x00001630


	//----- nvinfo : EIATTR_CRS_STACK_SIZE
	.align		4
.L_37:
        /*00f8*/ 	.byte	0x04, 0x1e
        /*00fa*/ 	.short	(.L_39 - .L_38)
.L_38:
        /*00fc*/ 	.word	0x00000000


	//----- nvinfo : EIATTR_CBANK_PARAM_SIZE
	.align		4
.L_39:
        /*0100*/ 	.byte	0x03, 0x19
        /*0102*/ 	.short	0x005c


	//----- nvinfo : EIATTR_PARAM_CBANK
	.align		4
        /*0104*/ 	.byte	0x04, 0x0a
        /*0106*/ 	.short	(.L_41 - .L_40)
	.align		4
.L_40:
        /*0108*/ 	.word	index@(.nv.constant0._Z17relu_verificationPKfS0_S0_S0_S0_S0_PfS1_S1_S1_iii)
        /*010c*/ 	.short	0x0380
        /*010e*/ 	.short	0x005c


	//----- nvinfo : EIATTR_SW_WAR
	.align		4
.L_41:
        /*0110*/ 	.byte	0x04, 0x36
        /*0112*/ 	.short	(.L_43 - .L_42)
.L_42:
        /*0114*/ 	.word	0x00000008
.L_43:


//--------------------- .nv.callgraph             --------------------------
	.section	.nv.callgraph,"",@"SHT_CUDA_CALLGRAPH"
	.align	4
	.sectionentsize	8
	.align		4
        /*0000*/ 	.word	0x00000000
	.align		4
        /*0004*/ 	.word	0xffffffff
	.align		4
        /*0008*/ 	.word	0x00000000
	.align		4
        /*000c*/ 	.word	0xfffffffe
	.align		4
        /*0010*/ 	.word	0x00000000
	.align		4
        /*0014*/ 	.word	0xfffffffd
	.align		4
        /*0018*/ 	.word	0x00000000
	.align		4
        /*001c*/ 	.word	0xfffffffc


//--------------------- .text._Z17relu_verificationPKfS0_S0_S0_S0_S0_PfS1_S1_S1_iii --------------------------
	.section	.text._Z17relu_verificationPKfS0_S0_S0_S0_S0_PfS1_S1_S1_iii,"ax",@progbits
	.align	128
        .global         _Z17relu_verificationPKfS0_S0_S0_S0_S0_PfS1_S1_S1_iii
        .type           _Z17relu_verificationPKfS0_S0_S0_S0_S0_PfS1_S1_S1_iii,@function
        .size           _Z17relu_verificationPKfS0_S0_S0_S0_S0_PfS1_S1_S1_iii,(.L_x_20 - _Z17relu_verificationPKfS0_S0_S0_S0_S0_PfS1_S1_S1_iii)
        .other          _Z17relu_verificationPKfS0_S0_S0_S0_S0_PfS1_S1_S1_iii,@"STO_CUDA_ENTRY STV_DEFAULT"
_Z17relu_verificationPKfS0_S0_S0_S0_S0_PfS1_S1_S1_iii:
.text._Z17relu_verificationPKfS0_S0_S0_S0_S0_PfS1_S1_S1_iii:
[----:B------:R-:W-:Y:S08]  /*0000*/  LDC R1, c[0x0][0x37c] ;  /* 0x0000df00ff017b82 */ /* 0x000ff00000000800 */
[----:B------:R-:W0:Y:S01]  /*0010*/  LDC R4, c[0x0][0x3d8] ;  /* 0x0000f600ff047b82 */ /* 0x000e220000000800 */
[----:B------:R-:W1:Y:S07]  /*0020*/  LDCU UR5, c[0x0][0x3d0] ;  /* 0x00007a00ff0577ac */ /* 0x000e6e0008000800 */
[----:B------:R-:W2:Y:S01]  /*0030*/  S2UR UR4, SR_CTAID.X ;  /* 0x00000000000479c3 */ /* 0x000ea20000002500 */
[----:B0-----:R-:W0:Y:S01]  /*0040*/  I2F.U32.RP R0, R4 ;  /* 0x0000000400007306 */ /* 0x001e220000209000 */
[----:B------:R-:W-:-:S07]  /*0050*/  ISETP.NE.U32.AND P2, PT, R4, RZ, PT ;  /* 0x000000ff0400720c */ /* 0x000fce0003f45070 */
[----:B0-----:R-:W0:Y:S02]  /*0060*/  MUFU.RCP R0, R0 ;  /* 0x0000000000007308 */ /* 0x001e240000001000 */
[----:B0-----:R-:W-:-:S06]  /*0070*/  IADD3 R2, PT, PT, R0, 0xffffffe, RZ ;  /* 0x0ffffffe00027810 */ /* 0x001fcc0007ffe0ff */
[----:B------:R0:W3:Y:S02]  /*0080*/  F2I.FTZ.U32.TRUNC.NTZ R3, R2 ;  /* 0x0000000200037305 */ /* 0x0000e4000021f000 */
[----:B0-----:R-:W-:Y:S02]  /*0090*/  HFMA2 R2, -RZ, RZ, 0, 0 ;  /* 0x00000000ff027431 */ /* 0x001fe400000001ff */
[----:B---3--:R-:W-:-:S04]  /*00a0*/  IMAD.MOV R5, RZ, RZ, -R3 ;  /* 0x000000ffff057224 */ /* 0x008fc800078e0a03 */
[----:B------:R-:W-:-:S04]  /*00b0*/  IMAD R5, R5, R4, RZ ;  /* 0x0000000405057224 */ /* 0x000fc800078e02ff */
[----:B------:R-:W-:-:S06]  /*00c0*/  IMAD.HI.U32 R3, R3, R5, R2 ;  /* 0x0000000503037227 */ /* 0x000fcc00078e0002 */
[----:B--2---:R-:W-:-:S04]  /*00d0*/  IMAD.HI.U32 R0, R3, UR4, RZ ;  /* 0x0000000403007c27 */ /* 0x004fc8000f8e00ff */
[----:B------:R-:W-:-:S04]  /*00e0*/  IMAD.MOV R3, RZ, RZ, -R0 ;  /* 0x000000ffff037224 */ /* 0x000fc800078e0a00 */
[----:B------:R-:W-:-:S05]  /*00f0*/  IMAD R3, R4, R3, UR4 ;  /* 0x0000000404037e24 */ /* 0x000fca000f8e0203 */
[----:B------:R-:W-:-:S13]  /*0100*/  ISETP.GE.U32.AND P0, PT, R3, R4, PT ;  /* 0x000000040300720c */ /* 0x000fda0003f06070 */
[----:B------:R-:W-:Y:S01]  /*0110*/  @P0 IADD3 R3, PT, PT, R3, -R4, RZ ;  /* 0x8000000403030210 */ /* 0x000fe20007ffe0ff */
[----:B------:R-:W-:-:S03]  /*0120*/  @P0 VIADD R0, R0, 0x1 ;  /* 0x0000000100000836 */ /* 0x000fc60000000000 */
[----:B------:R-:W-:-:S13]  /*0130*/  ISETP.GE.U32.AND P1, PT, R3, R4, PT ;  /* 0x000000040300720c */ /* 0x000fda0003f26070 */
[----:B------:R-:W-:Y:S02]  /*0140*/  @P1 IADD3 R0, PT, PT, R0, 0x1, RZ ;  /* 0x0000000100001810 */ /* 0x000fe40007ffe0ff */
[----:B------:R-:W-:-:S04]  /*0150*/  @!P2 LOP3.LUT R0, RZ, R4, RZ, 0x33, !PT ;  /* 0x00000004ff00a212 */ /* 0x000fc800078e33ff */
[----:B-1----:R-:W-:-:S13]  /*0160*/  ISETP.GE.U32.AND P0, PT, R0, UR5, PT ;  /* 0x0000000500007c0c */ /* 0x002fda000bf06070 */
[----:B------:R-:W-:Y:S05]  /*0170*/  @P0 EXIT ;  /* 0x000000000000094d */ /* 0x000fea0003800000 */
[----:B------:R-:W0:Y:S01]  /*0180*/  LDCU UR5, c[0x0][0x3d4] ;  /* 0x00007a80ff0577ac */ /* 0x000e220008000800 */
[----:B------:R-:W1:Y:S01]  /*0190*/  S2R R4, SR_TID.X ;  /* 0x0000000000047919 */ /* 0x000e620000002100 */
[----:B------:R-:W2:Y:S01]  /*01a0*/  LDC R5, c[0x0][0x3d8] ;  /* 0x0000f600ff057b82 */ /* 0x000ea20000000800 */
[----:B------:R-:W3:Y:S01]  /*01b0*/  LDCU UR8, c[0x0][0x370] ;  /* 0x00006e00ff0877ac */ /* 0x000ee20008000800 */
[----:B------:R-:W4:Y:S06]  /*01c0*/  LDCU.64 UR10, c[0x0][0x358] ;  /* 0x00006b00ff0a77ac */ /* 0x000f2c0008000a00 */
[----:B------:R-:W1:Y:S01]  /*01d0*/  LDC.64 R8, c[0x0][0x390] ;  /* 0x0000e400ff087b82 */ /* 0x000e620000000a00 */
[----:B------:R-:W1:Y:S07]  /*01e0*/  LDCU UR6, c[0x0][0x3d0] ;  /* 0x00007a00ff0677ac */ /* 0x000e6e0008000800 */
[----:B------:R-:W1:Y:S01]  /*01f0*/  LDC.64 R6, c[0x0][0x398] ;  /* 0x0000e600ff067b82 */ /* 0x000e620000000a00 */
[----:B0-----:R-:W-:-:S09]  /*0200*/  UISETP.GT.AND UP0, UPT, UR5, 0x1f, UPT ;  /* 0x0000001f0500788c */ /* 0x001fd2000bf04270 */
[----:B---34-:R-:W-:Y:S05]  /*0210*/  BRA.U UP0, `(.L_x_0) ;  /* 0x0000000500407547 */ /* 0x018fea000b800000 */
.L_x_3:
[----:B--2---:R-:W0:Y:S01]  /*0220*/  I2F.U32.RP R10, R5 ;  /* 0x00000005000a7306 */ /* 0x004e220000209000 */
[----:B------:R-:W-:-:S07]  /*0230*/  ISETP.NE.U32.AND P1, PT, R5, RZ, PT ;  /* 0x000000ff0500720c */ /* 0x000fce0003f25070 */
[----:B0-----:R-:W0:Y:S02]  /*0240*/  MUFU.RCP R10, R10 ;  /* 0x0000000a000a7308 */ /* 0x001e240000001000 */
[----:B0-----:R-:W-:-:S06]  /*0250*/  VIADD R3, R10, 0xffffffe ;  /* 0x0ffffffe0a037836 */ /* 0x001fcc0000000000 */
[----:B------:R-:W0:Y:S02]  /*0260*/  F2I.FTZ.U32.TRUNC.NTZ R3, R3 ;  /* 0x0000000300037305 */ /* 0x000e24000021f000 */
[----:B0-----:R-:W-:-:S05]  /*0270*/  IADD3 R2, PT, PT, RZ, -R3, RZ ;  /* 0x80000003ff027210 */ /* 0x001fca0007ffe0ff */
[----:B------:R-:W-:Y:S02]  /*0280*/  IMAD R11, R2, R5, RZ ;  /* 0x00000005020b7224 */ /* 0x000fe400078e02ff */
[----:B------:R-:W-:-:S04]  /*0290*/  IMAD.MOV.U32 R2, RZ, RZ, RZ ;  /* 0x000000ffff027224 */ /* 0x000fc800078e00ff */
[----:B------:R-:W-:-:S06]  /*02a0*/  IMAD.HI.U32 R2, R3, R11, R2 ;  /* 0x0000000b03027227 */ /* 0x000fcc00078e0002 */
[----:B------:R-:W-:-:S05]  /*02b0*/  IMAD.HI.U32 R2, R2, UR4, RZ ;  /* 0x0000000402027c27 */ /* 0x000fca000f8e00ff */
[----:B------:R-:W-:-:S05]  /*02c0*/  IADD3 R2, PT, PT, -R2, RZ, RZ ;  /* 0x000000ff02027210 */ /* 0x000fca0007ffe1ff */
[----:B------:R-:W-:-:S05]  /*02d0*/  IMAD R2, R5, R2, UR4 ;  /* 0x0000000405027e24 */ /* 0x000fca000f8e0202 */
[----:B------:R-:W-:-:S13]  /*02e0*/  ISETP.GE.U32.AND P0, PT, R2, R5, PT ;  /* 0x000000050200720c */ /* 0x000fda0003f06070 */
[----:B------:R-:W-:-:S05]  /*02f0*/  @P0 IMAD.IADD R2, R2, 0x1, -R5 ;  /* 0x0000000102020824 */ /* 0x000fca00078e0a05 */
[----:B------:R-:W-:-:S13]  /*0300*/  ISETP.GE.U32.AND P0, PT, R2, R5, PT ;  /* 0x000000050200720c */ /* 0x000fda0003f06070 */
[-C--:B------:R-:W-:Y:S02]  /*0310*/  @P0 IADD3 R2, PT, PT, R2, -R5.reuse, RZ ;  /* 0x8000000502020210 */ /* 0x080fe40007ffe0ff */
[----:B------:R-:W-:-:S05]  /*0320*/  @!P1 LOP3.LUT R2, RZ, R5, RZ, 0x33, !PT ;  /* 0x00000005ff029212 */ /* 0x000fca00078e33ff */
[----:B------:R-:W-:-:S04]  /*0330*/  IMAD R11, R0, R5, R2 ;  /* 0x00000005000b7224 */ /* 0x000fc800078e0202 */
[----:B-1----:R-:W-:-:S06]  /*0340*/  IMAD.WIDE R12, R11, 0x4, R8 ;  /* 0x000000040b0c7825 */ /* 0x002fcc00078e0208 */
[----:B------:R-:W2:Y:S01]  /*0350*/  LDG.E R13, desc[UR10][R12.64] ;  /* 0x0000000a0c0d7981 */ /* 0x000ea2000c1e1900 */
[----:B------:R-:W-:-:S05]  /*0360*/  IMAD.WIDE R14, R11, 0x4, R6 ;  /* 0x000000040b0e7825 */ /* 0x000fca00078e0206 */
[----:B------:R0:W5:Y:S01]  /*0370*/  LDG.E R0, desc[UR10][R14.64] ;  /* 0x0000000a0e007981 */ /* 0x000162000c1e1900 */
[----:B------:R-:W-:Y:S01]  /*0380*/  IMAD.MOV.U32 R3, RZ, RZ, 0x3f800000 ;  /* 0x3f800000ff037424 */ /* 0x000fe200078e00ff */
[----:B------:R-:W-:Y:S01]  /*0390*/  MOV R2, RZ ;  /* 0x000000ff00027202 */ /* 0x000fe20000000f00 */
[----:B------:R-:W-:Y:S01]  /*03a0*/  IMAD.MOV.U32 R19, RZ, RZ, 0x3f800000 ;  /* 0x3f800000ff137424 */ /* 0x000fe200078e00ff */
[----:B--2---:R-:W-:-:S13]  /*03b0*/  FSETP.GE.AND P0, PT, R13, RZ, PT ;  /* 0x000000ff0d00720b */ /* 0x004fda0003f06000 */
[----:B0-----:R-:W-:Y:S05]  /*03c0*/  @P0 BRA `(.L_x_1) ;  /* 0x0000000000500947 */ /* 0x001fea0003800000 */
[----:B-----5:R-:W-:Y:S01]  /*03d0*/  FSETP.GT.AND P0, PT, R0, RZ, PT ;  /* 0x000000ff0000720b */ /* 0x020fe20003f04000 */
[----:B------:R-:W-:Y:S01]  /*03e0*/  HFMA2 R3, -RZ, RZ, 0, 0 ;  /* 0x00000000ff037431 */ /* 0x000fe200000001ff */
[----:B------:R-:W-:Y:S02]  /*03f0*/  MOV R19, RZ ;  /* 0x000000ff00137202 */ /* 0x000fe40000000f00 */
[----:B------:R-:W-:-:S13]  /*0400*/  FSETP.GEU.OR P0, PT, R13, RZ, !P0 ;  /* 0x000000ff0d00720b */ /* 0x000fda000470e400 */
[----:B------:R-:W-:Y:S05]  /*0410*/  @P0 BRA `(.L_x_1) ;  /* 0x00000000003c0947 */ /* 0x000fea0003800000 */
[----:B------:R-:W-:-:S04]  /*0420*/  FADD R2, -R13, R0 ;  /* 0x000000000d027221 */ /* 0x000fc80000000100 */
[----:B------:R-:W-:-:S04]  /*0430*/  FADD R15, R2, 9.9999999600419720025e-13 ;  /* 0x2b8cbccc020f7421 */ /* 0x000fc80000000000 */
[----:B------:R-:W0:Y:S08]  /*0440*/  MUFU.RCP R2, R15 ;  /* 0x0000000f00027308 */ /* 0x000e300000001000 */
[----:B------:R-:W1:Y:S01]  /*0450*/  FCHK P0, R0, R15 ;  /* 0x0000000f00007302 */ /* 0x000e620000000000 */
[----:B0-----:R-:W-:-:S04]  /*0460*/  FFMA R3, -R15, R2, 1 ;  /* 0x3f8000000f037423 */ /* 0x001fc80000000102 */
[----:B------:R-:W-:-:S04]  /*0470*/  FFMA R3, R2, R3, R2 ;  /* 0x0000000302037223 */ /* 0x000fc80000000002 */
[----:B------:R-:W-:-:S04]  /*0480*/  FFMA R2, R0, R3, RZ ;  /* 0x0000000300027223 */ /* 0x000fc800000000ff */
[----:B------:R-:W-:-:S04]  /*0490*/  FFMA R10, -R15, R2, R0 ;  /* 0x000000020f0a7223 */ /* 0x000fc80000000100 */
[----:B------:R-:W-:Y:S01]  /*04a0*/  FFMA R19, R3, R10, R2 ;  /* 0x0000000a03137223 */ /* 0x000fe20000000002 */
[----:B-1----:R-:W-:Y:S06]  /*04b0*/  @!P0 BRA `(.L_x_2) ;  /* 0x00000000000c8947 */ /* 0x002fec0003800000 */
[----:B------:R-:W-:Y:S01]  /*04c0*/  IMAD.MOV.U32 R3, RZ, RZ, R15 ;  /* 0x000000ffff037224 */ /* 0x000fe200078e000f */
[----:B------:R-:W-:-:S07]  /*04d0*/  MOV R10, 0x4f0 ;  /* 0x000004f0000a7802 */ /* 0x000fce0000000f00 */
[----:B------:R-:W-:Y:S05]  /*04e0*/  CALL.REL.NOINC `($__internal_0_$__cuda_sm3x_div_rn_noftz_f32_slowpath) ;  /* 0x0000001000547944 */ /* 0x000fea0003c00000 */
.L_x_2:
[-C--:B------:R-:W-:Y:S02]  /*04f0*/  FSET.BF.GT.AND R3, R0, -R13.reuse, PT ;  /* 0x8000000d0003720a */ /* 0x080fe40003804000 */
[----:B------:R-:W-:-:S07]  /*0500*/  MOV R2, R13 ;  /* 0x0000000d00027202 */ /* 0x000fce0000000f00 */
.L_x_1:
[----:B------:R-:W0:Y:S01]  /*0510*/  I2F.U32.RP R16, R5 ;  /* 0x0000000500107306 */ /* 0x000e220000209000 */
[----:B------:R-:W-:Y:S01]  /*0520*/  UIADD3 UR4, UPT, UPT, UR8, UR4, URZ ;  /* 0x0000000408047290 */ /* 0x000fe2000fffe0ff */
[----:B------:R-:W-:Y:S02]  /*0530*/  ISETP.NE.AND P2, PT, R4, RZ, PT ;  /* 0x000000ff0400720c */ /* 0x000fe40003f45270 */
[----:B------:R-:W-:-:S04]  /*0540*/  ISETP.NE.U32.AND P3, PT, R5, RZ, PT ;  /* 0x000000ff0500720c */ /* 0x000fc80003f65070 */
[----:B0-----:R-:W0:Y:S07]  /*0550*/  MUFU.RCP R16, R16 ;  /* 0x0000001000107308 */ /* 0x001e2e0000001000 */
[----:B------:R-:W-:Y:S01]  /*0560*/  @!P2 FADD R2, R13, -R2 ;  /* 0x800000020d02a221 */ /* 0x000fe20000000000 */
[----:B-----5:R-:W-:-:S03]  /*0570*/  @!P2 FFMA R19, R0, R19, RZ ;  /* 0x000000130013a223 */ /* 0x020fc600000000ff */
[----:B------:R-:W-:Y:S01]  /*0580*/  @!P2 FFMA R3, R2, R3, RZ ;  /* 0x000000030203a223 */ /* 0x000fe200000000ff */
[----:B0-----:R-:W-:-:S04]  /*0590*/  IADD3 R14, PT, PT, R16, 0xffffffe, RZ ;  /* 0x0ffffffe100e7810 */ /* 0x001fc80007ffe0ff */
[----:B------:R0:W1:Y:S02]  /*05a0*/  F2I.FTZ.U32.TRUNC.NTZ R15, R14 ;  /* 0x0000000e000f7305 */ /* 0x000064000021f000 */
[----:B0-----:R-:W-:Y:S01]  /*05b0*/  MOV R14, RZ ;  /* 0x000000ff000e7202 */ /* 0x001fe20000000f00 */
[----:B-1----:R-:W-:-:S04]  /*05c0*/  IMAD.MOV R10, RZ, RZ, -R15 ;  /* 0x000000ffff0a7224 */ /* 0x002fc800078e0a0f */
[----:B------:R-:W-:-:S04]  /*05d0*/  IMAD R17, R10, R5, RZ ;  /* 0x000000050a117224 */ /* 0x000fc800078e02ff */
[----:B------:R-:W-:Y:S02]  /*05e0*/  IMAD.HI.U32 R17, R15, R17, R14 ;  /* 0x000000110f117227 */ /* 0x000fe400078e000e */
[----:B------:R-:W0:Y:S04]  /*05f0*/  LDC.64 R14, c[0x0][0x3b8] ;  /* 0x0000ee00ff0e7b82 */ /* 0x000e280000000a00 */
[----:B------:R-:W-:-:S04]  /*0600*/  IMAD.HI.U32 R10, R17, UR4, RZ ;  /* 0x00000004110a7c27 */ /* 0x000fc8000f8e00ff */
[----:B------:R-:W1:Y:S01]  /*0610*/  LDC.64 R16, c[0x0][0x3b0] ;  /* 0x0000ec00ff107b82 */ /* 0x000e620000000a00 */
[----:B------:R-:W-:-:S05]  /*0620*/  IADD3 R12, PT, PT, -R10, RZ, RZ ;  /* 0x000000ff0a0c7210 */ /* 0x000fca0007ffe1ff */
[----:B------:R-:W-:-:S05]  /*0630*/  IMAD R12, R5, R12, UR4 ;  /* 0x00000004050c7e24 */ /* 0x000fca000f8e020c */
[----:B------:R-:W-:Y:S01]  /*0640*/  ISETP.GE.U32.AND P0, PT, R12, R5, PT ;  /* 0x000000050c00720c */ /* 0x000fe20003f06070 */
[----:B0-----:R-:W-:-:S12]  /*0650*/  @!P2 IMAD.WIDE R14, R11, 0x4, R14 ;  /* 0x000000040b0ea825 */ /* 0x001fd800078e020e */
[----:B------:R-:W-:Y:S01]  /*0660*/  @P0 IMAD.IADD R12, R12, 0x1, -R5 ;  /* 0x000000010c0c0824 */ /* 0x000fe200078e0a05 */
[----:B------:R-:W-:Y:S01]  /*0670*/  @P0 IADD3 R10, PT, PT, R10, 0x1, RZ ;  /* 0x000000010a0a0810 */ /* 0x000fe20007ffe0ff */
[----:B-1----:R-:W-:-:S03]  /*0680*/  @!P2 IMAD.WIDE R16, R11, 0x4, R16 ;  /* 0x000000040b10a825 */ /* 0x002fc600078e0210 */
[----:B------:R-:W-:Y:S02]  /*0690*/  ISETP.GE.U32.AND P1, PT, R12, R5, PT ;  /* 0x000000050c00720c */ /* 0x000fe40003f26070 */
[----:B------:R0:W-:Y:S04]  /*06a0*/  @!P2 STG.E desc[UR10][R16.64], R3 ;  /* 0x000000031000a986 */ /* 0x0001e8000c10190a */
[----:B------:R0:W-:Y:S07]  /*06b0*/  @!P2 STG.E desc[UR10][R14.64], R19 ;  /* 0x000000130e00a986 */ /* 0x0001ee000c10190a */
[----:B------:R-:W-:-:S02]  /*06c0*/  @P1 IADD3 R10, PT, PT, R10, 0x1, RZ ;  /* 0x000000010a0a1810 */ /* 0x000fc40007ffe0ff */
[----:B------:R-:W-:-:S04]  /*06d0*/  @!P3 LOP3.LUT R10, RZ, R5, RZ, 0x33, !PT ;  /* 0x00000005ff0ab212 */ /* 0x000fc800078e33ff */
[----:B------:R-:W-:Y:S01]  /*06e0*/  ISETP.GE.U32.AND P0, PT, R10, UR6, PT ;  /* 0x000000060a007c0c */ /* 0x000fe2000bf06070 */
[----:B------:R-:W-:-:S12]  /*06f0*/  IMAD.MOV.U32 R0, RZ, RZ, R10 ;  /* 0x000000ffff007224 */ /* 0x000fd800078e000a */
[----:B0-----:R-:W-:Y:S05]  /*0700*/  @!P0 BRA `(.L_x_3) ;  /* 0xfffffff800c48947 */ /* 0x001fea000383ffff */
[----:B------:R-:W-:Y:S05]  /*0710*/  EXIT ;  /* 0x000000000000794d */ /* 0x000fea0003800000 */
.L_x_0:
[----:B------:R-:W-:-:S04]  /*0720*/  USHF.R.U32.HI UR5, URZ, 0x5, UR5 ;  /* 0x00000005ff057899 */ /* 0x000fc80008011605 */
[----:B-1----:R-:W-:Y:S02]  /*0730*/  ULOP3.LUT UR6, UR5, 0x3fffff8, URZ, 0xc0, !UPT ;  /* 0x03fffff805067892 */ /* 0x002fe4000f8ec0ff */
[----:B------:R-:W-:Y:S02]  /*0740*/  ULOP3.LUT UR5, UR5, 0x7, URZ, 0xc0, !UPT ;  /* 0x0000000705057892 */ /* 0x000fe4000f8ec0ff */
[----:B------:R-:W-:-:S12]  /*0750*/  UIADD3 UR7, UPT, UPT, -UR6, URZ, URZ ;  /* 0x000000ff06077290 */ /* 0x000fd8000fffe1ff */
.L_x_10:
[----:B------:R-:W2:Y:S01]  /*0760*/  LDC R6, c[0x0][0x3d8] ;  /* 0x0000f600ff067b82 */ /* 0x000ea20000000800 */
[----:B------:R-:W-:-:S07]  /*0770*/  IMAD.MOV.U32 R2, RZ, RZ, RZ ;  /* 0x000000ffff027224 */ /* 0x000fce00078e00ff */
[----:B-1----:R-:W0:Y:S01]  /*0780*/  LDC.64 R10, c[0x0][0x398] ;  /* 0x0000e600ff0a7b82 */ /* 0x002e220000000a00 */
[----:B--2---:R-:W1:Y:S01]  /*0790*/  I2F.U32.RP R5, R6 ;  /* 0x0000000600057306 */ /* 0x004e620000209000 */
[----:B------:R-:W-:-:S07]  /*07a0*/  ISETP.NE.U32.AND P1, PT, R6, RZ, PT ;  /* 0x000000ff0600720c */ /* 0x000fce0003f25070 */
[----:B-1----:R-:W1:Y:S02]  /*07b0*/  MUFU.RCP R5, R5 ;  /* 0x0000000500057308 */ /* 0x002e640000001000 */
[----:B-1----:R-:W-:-:S06]  /*07c0*/  IADD3 R7, PT, PT, R5, 0xffffffe, RZ ;  /* 0x0ffffffe05077810 */ /* 0x002fcc0007ffe0ff */
[----:B------:R-:W1:Y:S02]  /*07d0*/  F2I.FTZ.U32.TRUNC.NTZ R3, R7 ;  /* 0x0000000700037305 */ /* 0x000e64000021f000 */
[----:B-1----:R-:W-:-:S05]  /*07e0*/  IADD3 R9, PT, PT, RZ, -R3, RZ ;  /* 0x80000003ff097210 */ /* 0x002fca0007ffe0ff */
[----:B------:R-:W-:-:S04]  /*07f0*/  IMAD R9, R9, R6, RZ ;  /* 0x0000000609097224 */ /* 0x000fc800078e02ff */
[----:B------:R-:W-:Y:S02]  /*0800*/  IMAD.HI.U32 R2, R3, R9, R2 ;  /* 0x0000000903027227 */ /* 0x000fe400078e0002 */
[----:B------:R-:W1:Y:S04]  /*0810*/  LDC.64 R8, c[0x0][0x390] ;  /* 0x0000e400ff087b82 */ /* 0x000e680000000a00 */
[----:B------:R-:W-:-:S05]  /*0820*/  IMAD.HI.U32 R2, R2, UR4, RZ ;  /* 0x0000000402027c27 */ /* 0x000fca000f8e00ff */
[----:B------:R-:W-:-:S05]  /*0830*/  IADD3 R2, PT, PT, -R2, RZ, RZ ;  /* 0x000000ff02027210 */ /* 0x000fca0007ffe1ff */
[----:B------:R-:W-:-:S05]  /*0840*/  IMAD R3, R6, R2, UR4 ;  /* 0x0000000406037e24 */ /* 0x000fca000f8e0202 */
[----:B------:R-:W-:-:S13]  /*0850*/  ISETP.GE.U32.AND P0, PT, R3, R6, PT ;  /* 0x000000060300720c */ /* 0x000fda0003f06070 */
[----:B------:R-:W-:-:S04]  /*0860*/  @P0 IADD3 R3, PT, PT, R3, -R6, RZ ;  /* 0x8000000603030210 */ /* 0x000fc80007ffe0ff */
[----:B------:R-:W-:-:S13]  /*0870*/  ISETP.GE.U32.AND P0, PT, R3, R6, PT ;  /* 0x000000060300720c */ /* 0x000fda0003f06070 */
[----:B------:R-:W-:Y:S01]  /*0880*/  @P0 IMAD.IADD R3, R3, 0x1, -R6 ;  /* 0x0000000103030824 */ /* 0x000fe200078e0a06 */
[----:B------:R-:W-:-:S05]  /*0890*/  @!P1 LOP3.LUT R3, RZ, R6, RZ, 0x33, !PT ;  /* 0x00000006ff039212 */ /* 0x000fca00078e33ff */
[----:B------:R-:W-:-:S04]  /*08a0*/  IMAD R6, R0, R6, R3 ;  /* 0x0000000600067224 */ /* 0x000fc800078e0203 */
[----:B-1----:R-:W-:-:S06]  /*08b0*/  IMAD.WIDE R8, R6, 0x4, R8 ;  /* 0x0000000406087825 */ /* 0x002fcc00078e0208 */
[----:B------:R-:W2:Y:S01]  /*08c0*/  LDG.E R9, desc[UR10][R8.64] ;  /* 0x0000000a08097981 */ /* 0x000ea2000c1e1900 */
[----:B0-----:R-:W-:-:S05]  /*08d0*/  IMAD.WIDE R10, R6, 0x4, R10 ;  /* 0x00000004060a7825 */ /* 0x001fca00078e020a */
[----:B------:R0:W5:Y:S01]  /*08e0*/  LDG.E R0, desc[UR10][R10.64] ;  /* 0x0000000a0a007981 */ /* 0x000162000c1e1900 */
[----:B------:R-:W-:Y:S01]  /*08f0*/  HFMA2 R5, -RZ, RZ, 1.875, 0 ;  /* 0x3f800000ff057431 */ /* 0x000fe200000001ff */
[----:B------:R-:W-:Y:S01]  /*0900*/  MOV R2, RZ ;  /* 0x000000ff00027202 */ /* 0x000fe20000000f00 */
[----:B------:R-:W-:Y:S01]  /*0910*/  IMAD.MOV.U32 R3, RZ, RZ, 0x3f800000 ;  /* 0x3f800000ff037424 */ /* 0x000fe200078e00ff */
[----:B--2---:R-:W-:-:S13]  /*0920*/  FSETP.GE.AND P0, PT, R9, RZ, PT ;  /* 0x000000ff0900720b */ /* 0x004fda0003f06000 */
[----:B0---4-:R-:W-:Y:S05]  /*0930*/  @P0 BRA `(.L_x_4) ;  /* 0x0000000000540947 */ /* 0x011fea0003800000 */
[----:B-----5:R-:W-:Y:S02]  /*0940*/  FSETP.GT.AND P0, PT, R0, RZ, PT ;  /* 0x000000ff0000720b */ /* 0x020fe40003f04000 */
[----:B------:R-:W-:Y:S02]  /*0950*/  MOV R5, RZ ;  /* 0x000000ff00057202 */ /* 0x000fe40000000f00 */
[----:B------:R-:W-:Y:S02]  /*0960*/  FSETP.GEU.OR P0, PT, R9, RZ, !P0 ;  /* 0x000000ff0900720b */ /* 0x000fe4000470e400 */
[----:B------:R-:W-:-:S11]  /*0970*/  MOV R3, RZ ;  /* 0x000000ff00037202 */ /* 0x000fd60000000f00 */
        /* <DEDUP_REMOVED lines=14> */
[----:B------:R-:W-:-:S07]  /*0a60*/  MOV R3, R19 ;  /* 0x0000001300037202 */ /* 0x000fce0000000f00 */
.L_x_5:
[-C--:B------:R-:W-:Y:S02]  /*0a70*/  FSET.BF.GT.AND R5, R0, -R9.reuse, PT ;  /* 0x800000090005720a */ /* 0x080fe40003804000 */
[----:B------:R-:W-:-:S07]  /*0a80*/  MOV R2, R9 ;  /* 0x0000000900027202 */ /* 0x000fce0000000f00 */
.L_x_4:
[----:B------:R-:W0:Y:S01]  /*0a90*/  LDC.64 R10, c[0x0][0x3b0] ;  /* 0x0000ec00ff0a7b82 */ /* 0x000e220000000a00 */
[----:B------:R-:W-:-:S07]  /*0aa0*/  ISETP.NE.AND P0, PT, R4, RZ, PT ;  /* 0x000000ff0400720c */ /* 0x000fce0003f05270 */
[----:B------:R-:W1:Y:S06]  /*0ab0*/  LDC.64 R12, c[0x0][0x3b8] ;  /* 0x0000ee00ff0c7b82 */ /* 0x000e6c0000000a00 */
[----:B------:R-:W-:Y:S01]  /*0ac0*/  @!P0 FADD R2, R9, -R2 ;  /* 0x8000000209028221 */ /* 0x000fe20000000000 */
[----:B-----5:R-:W-:Y:S01]  /*0ad0*/  @!P0 FFMA R17, R0, R3, RZ ;  /* 0x0000000300118223 */ /* 0x020fe200000000ff */
[----:B------:R-:W2:Y:S01]  /*0ae0*/  LDC R7, c[0x0][0x3d4] ;  /* 0x0000f500ff077b82 */ /* 0x000ea20000000800 */
[----:B------:R-:W-:Y:S02]  /*0af0*/  IMAD.MOV.U32 R9, RZ, RZ, RZ ;  /* 0x000000ffff097224 */ /* 0x000fe400078e00ff */
[----:B------:R-:W-:Y:S01]  /*0b00*/  @!P0 FFMA R15, R2, R5, RZ ;  /* 0x00000005020f8223 */ /* 0x000fe200000000ff */
[----:B0-----:R-:W-:-:S05]  /*0b10*/  @!P0 IMAD.WIDE R10, R6, 0x4, R10 ;  /* 0x00000004060a8825 */ /* 0x001fca00078e020a */
[----:B------:R0:W-:Y:S01]  /*0b20*/  @!P0 STG.E desc[UR10][R10.64], R15 ;  /* 0x0000000f0a008986 */ /* 0x0001e2000c10190a */
[----:B-1----:R-:W-:-:S05]  /*0b30*/  @!P0 IMAD.WIDE R12, R6, 0x4, R12 ;  /* 0x00000004060c8825 */ /* 0x002fca00078e020c */
[----:B------:R0:W-:Y:S01]  /*0b40*/  @!P0 STG.E desc[UR10][R12.64], R17 ;  /* 0x000000110c008986 */ /* 0x0001e2000c10190a */
[----:B--2---:R-:W-:-:S04]  /*0b50*/  LEA.HI R0, R7, 0xffffffff, RZ, 0x1b ;  /* 0xffffffff07007811 */ /* 0x004fc800078fd8ff */
[----:B------:R-:W-:Y:S01]  /*0b60*/  ISETP.GE.U32.AND P0, PT, R0, 0x7, PT ;  /* 0x000000070000780c */ /* 0x000fe20003f06070 */
[----:B------:R-:W-:-:S12]  /*0b70*/  IMAD R0, R6, R7, R4 ;  /* 0x0000000706007224 */ /* 0x000fd800078e0204 */
[----:B0-----:R-:W-:Y:S05]  /*0b80*/  @!P0 BRA `(.L_x_6) ;  /* 0x0000000400088947 */ /* 0x001fea0003800000 */
[----:B------:R-:W-:Y:S01]  /*0b90*/  SHF.R.U32.HI R2, RZ, 0x5, R7 ;  /* 0x00000005ff027819 */ /* 0x000fe20000011607 */
[----:B------:R-:W-:Y:S01]  /*0ba0*/  HFMA2 R15, -RZ, RZ, 0, 0 ;  /* 0x00000000ff0f7431 */ /* 0x000fe200000001ff */
[----:B------:R-:W-:Y:S02]  /*0bb0*/  UMOV UR6, UR7 ;  /* 0x0000000700067c82 */ /* 0x000fe40008000000 */
[----:B------:R-:W-:-:S07]  /*0bc0*/  LOP3.LUT R2, R2, 0x3fffff8, RZ, 0xc0, !PT ;  /* 0x03fffff802027812 */ /* 0x000fce00078ec0ff */
.L_x_7:
[----:B------:R-:W0:Y:S01]  /*0bd0*/  LDC.64 R8, c[0x0][0x3a0] ;  /* 0x0000e800ff087b82 */ /* 0x000e220000000a00 */
[----:B-1----:R-:W-:-:S07]  /*0be0*/  LEA R19, R15, R0, 0x5 ;  /* 0x000000000f137211 */ /* 0x002fce00078e28ff */
[----:B------:R-:W1:Y:S08]  /*0bf0*/  LDC.64 R10, c[0x0][0x3c0] ;  /* 0x0000f000ff0a7b82 */ /* 0x000e700000000a00 */
[----:B------:R-:W2:Y:S01]  /*0c00*/  LDC.64 R12, c[0x0][0x3a8] ;  /* 0x0000ea00ff0c7b82 */ /* 0x000ea20000000a00 */
[----:B0-----:R-:W-:-:S07]  /*0c10*/  IMAD.WIDE R8, R19, 0x4, R8 ;  /* 0x0000000413087825 */ /* 0x001fce00078e0208 */
[----:B------:R-:W0:Y:S01]  /*0c20*/  LDC.64 R16, c[0x0][0x3c8] ;  /* 0x0000f200ff107b82 */ /* 0x000e220000000a00 */
[----:B------:R-:W3:Y:S01]  /*0c30*/  LDG.E R6, desc[UR10][R8.64] ;  /* 0x0000000a08067981 */ /* 0x000ee2000c1e1900 */
[----:B-1----:R-:W-:-:S04]  /*0c40*/  IMAD.WIDE R10, R19, 0x4, R10 ;  /* 0x00000004130a7825 */ /* 0x002fc800078e020a */
[----:B--2---:R-:W-:-:S04]  /*0c50*/  IMAD.WIDE R12, R19, 0x4, R12 ;  /* 0x00000004130c7825 */ /* 0x004fc800078e020c */
[----:B---3--:R-:W-:-:S05]  /*0c60*/  FMUL R21, R6, R5 ;  /* 0x0000000506157220 */ /* 0x008fca0000400000 */
[----:B------:R1:W-:Y:S04]  /*0c70*/  STG.E desc[UR10][R10.64], R21 ;  /* 0x000000150a007986 */ /* 0x0003e8000c10190a */
[----:B------:R-:W2:Y:S01]  /*0c80*/  LDG.E R6, desc[UR10][R12.64] ;  /* 0x0000000a0c067981 */ /* 0x000ea2000c1e1900 */
[----:B0-----:R-:W-:-:S04]  /*0c90*/  IMAD.WIDE R16, R19, 0x4, R16 ;  /* 0x0000000413107825 */ /* 0x001fc800078e0210 */
[----:B--2---:R-:W-:-:S05]  /*0ca0*/  FMUL R19, R6, R3 ;  /* 0x0000000306137220 */ /* 0x004fca0000400000 */
[----:B------:R0:W-:Y:S04]  /*0cb0*/  STG.E desc[UR10][R16.64], R19 ;  /* 0x0000001310007986 */ /* 0x0001e8000c10190a */
[----:B------:R-:W2:Y:S02]  /*0cc0*/  LDG.E R6, desc[UR10][R8.64+0x80] ;  /* 0x0000800a08067981 */ /* 0x000ea4000c1e1900 */
[----:B--2---:R-:W-:-:S05]  /*0cd0*/  FMUL R23, R6, R5 ;  /* 0x0000000506177220 */ /* 0x004fca0000400000 */
[----:B------:R2:W-:Y:S04]  /*0ce0*/  STG.E desc[UR10][R10.64+0x80], R23 ;  /* 0x000080170a007986 */ /* 0x0005e8000c10190a */
[----:B------:R-:W3:Y:S02]  /*0cf0*/  LDG.E R6, desc[UR10][R12.64+0x80] ;  /* 0x0000800a0c067981 */ /* 0x000ee4000c1e1900 */
[----:B---3--:R-:W-:-:S05]  /*0d00*/  FMUL R25, R6, R3 ;  /* 0x0000000306197220 */ /* 0x008fca0000400000 */
[----:B------:R3:W-:Y:S04]  /*0d10*/  STG.E desc[UR10][R16.64+0x80], R25 ;  /* 0x0000801910007986 */ /* 0x0007e8000c10190a */
[----:B------:R-:W1:Y:S02]  /*0d20*/  LDG.E R6, desc[UR10][R8.64+0x100] ;  /* 0x0001000a08067981 */ /* 0x000e64000c1e1900 */
[----:B-1----:R-:W-:-:S05]  /*0d30*/  FMUL R21, R6, R5 ;  /* 0x0000000506157220 */ /* 0x002fca0000400000 */
[----:B------:R1:W-:Y:S04]  /*0d40*/  STG.E desc[UR10][R10.64+0x100], R21 ;  /* 0x000100150a007986 */ /* 0x0003e8000c10190a */
[----:B------:R-:W0:Y:S02]  /*0d50*/  LDG.E R6, desc[UR10][R12.64+0x100] ;  /* 0x0001000a0c067981 */ /* 0x000e24000c1e1900 */
[----:B0-----:R-:W-:-:S05]  /*0d60*/  FMUL R19, R6, R3 ;  /* 0x0000000306137220 */ /* 0x001fca0000400000 */
        /* <DEDUP_REMOVED lines=28> */
[----:B------:R-:W3:Y:S01]  /*0f30*/  LDG.E R6, desc[UR10][R12.64+0x380] ;  /* 0x0003800a0c067981 */ /* 0x000ee2000c1e1900 */
[----:B------:R-:W-:Y:S01]  /*0f40*/  UIADD3 UR6, UPT, UPT, UR6, 0x8, URZ ;  /* 0x0000000806067890 */ /* 0x000fe2000fffe0ff */
[----:B------:R-:W-:-:S03]  /*0f50*/  VIADD R15, R15, 0x8 ;  /* 0x000000080f0f7836 */ /* 0x000fc60000000000 */
[----:B------:R-:W-:Y:S01]  /*0f60*/  UISETP.NE.AND UP0, UPT, UR6, URZ, UPT ;  /* 0x000000ff0600728c */ /* 0x000fe2000bf05270 */
[----:B---3--:R-:W-:-:S05]  /*0f70*/  FMUL R25, R6, R3 ;  /* 0x0000000306197220 */ /* 0x008fca0000400000 */
[----:B------:R1:W-:Y:S03]  /*0f80*/  STG.E desc[UR10][R16.64+0x380], R25 ;  /* 0x0003801910007986 */ /* 0x0003e6000c10190a */
[----:B------:R-:W-:Y:S05]  /*0f90*/  BRA.U UP0, `(.L_x_7) ;  /* 0xfffffffd000c7547 */ /* 0x000fea000b83ffff */
[----:B------:R-:W-:-:S07]  /*0fa0*/  MOV R9, R2 ;  /* 0x0000000200097202 */ /* 0x000fce0000000f00 */
.L_x_6:
[----:B------:R-:W-:-:S09]  /*0fb0*/  UISETP.NE.AND UP0, UPT, UR5, URZ, UPT ;  /* 0x000000ff0500728c */ /* 0x000fd2000bf05270 */
[----:B------:R-:W-:Y:S05]  /*0fc0*/  BRA.U !UP0, `(.L_x_8) ;  /* 0x00000005083c7547 */ /* 0x000fea000b800000 */
[----:B------:R-:W-:Y:S01]  /*0fd0*/  UIADD3 UR6, UPT, UPT, UR5, -0x1, URZ ;  /* 0xffffffff05067890 */ /* 0x000fe2000fffe0ff */
[----:B------:R-:W-:-:S03]  /*0fe0*/  SHF.R.U32.HI R2, RZ, 0x5, R7 ;  /* 0x00000005ff027819 */ /* 0x000fc60000011607 */
[----:B------:R-:W-:Y:S01]  /*0ff0*/  UISETP.GE.U32.AND UP0, UPT, UR6, 0x3, UPT ;  /* 0x000000030600788c */ /* 0x000fe2000bf06070 */
[----:B------:R-:W-:-:S08]  /*1000*/  LOP3.LUT P0, R2, R2, 0x3, RZ, 0xc0, !PT ;  /* 0x0000000302027812 */ /* 0x000fd0000780c0ff */
[----:B------:R-:W-:Y:S05]  /*1010*/  BRA.U !UP0, `(.L_x_9) ;  /* 0x0000000108887547 */ /* 0x000fea000b800000 */
[----:B-1----:R-:W0:Y:S01]  /*1020*/  LDC.64 R10, c[0x0][0x3a0] ;  /* 0x0000e800ff0a7b82 */ /* 0x002e220000000a00 */
[----:B------:R-:W-:-:S07]  /*1030*/  LEA R19, R9, R0, 0x5 ;  /* 0x0000000009137211 */ /* 0x000fce00078e28ff */
        /* <DEDUP_REMOVED lines=29> */
[----:B------:R-:W-:Y:S02]  /*1210*/  VIADD R9, R9, 0x4 ;  /* 0x0000000409097836 */ /* 0x000fe40000000000 */
[----:B---3--:R-:W-:-:S05]  /*1220*/  FMUL R25, R6, R3 ;  /* 0x0000000306197220 */ /* 0x008fca0000400000 */
[----:B------:R4:W-:Y:S02]  /*1230*/  STG.E desc[UR10][R16.64+0x180], R25 ;  /* 0x0001801910007986 */ /* 0x0009e4000c10190a */
.L_x_9:
[----:B------:R-:W-:Y:S05]  /*1240*/  @!P0 BRA `(.L_x_8) ;  /* 0x00000000009c8947 */ /* 0x000fea0003800000 */
[----:B-1----:R-:W0:Y:S01]  /*1250*/  LDC.64 R10, c[0x0][0x3a0] ;  /* 0x0000e800ff0a7b82 */ /* 0x002e220000000a00 */
[----:B------:R-:W-:-:S07]  /*1260*/  ISETP.NE.AND P0, PT, R2, 0x1, PT ;  /* 0x000000010200780c */ /* 0x000fce0003f05270 */
[----:B----4-:R-:W1:Y:S06]  /*1270*/  LDC.64 R12, c[0x0][0x3c0] ;  /* 0x0000f000ff0c7b82 */ /* 0x010e6c0000000a00 */
[----:B------:R-:W-:Y:S02]  /*1280*/  @P0 LEA R19, R9, R0, 0x5 ;  /* 0x0000000009130211 */ /* 0x000fe400078e28ff */
[----:B------:R-:W2:Y:S03]  /*1290*/  LDC.64 R16, c[0x0][0x3a8] ;  /* 0x0000ea00ff107b82 */ /* 0x000ea60000000a00 */
[----:B0-----:R-:W-:-:S05]  /*12a0*/  @P0 IMAD.WIDE R10, R19, 0x4, R10 ;  /* 0x00000004130a0825 */ /* 0x001fca00078e020a */
[----:B------:R-:W0:Y:S01]  /*12b0*/  LDC.64 R14, c[0x0][0x3c8] ;  /* 0x0000f200ff0e7b82 */ /* 0x000e220000000a00 */
[----:B------:R-:W3:Y:S01]  /*12c0*/  @P0 LDG.E R2, desc[UR10][R10.64] ;  /* 0x0000000a0a020981 */ /* 0x000ee2000c1e1900 */
[----:B-1----:R-:W-:-:S04]  /*12d0*/  @P0 IMAD.WIDE R12, R19, 0x4, R12 ;  /* 0x00000004130c0825 */ /* 0x002fc800078e020c */
[----:B--2---:R-:W-:-:S04]  /*12e0*/  @P0 IMAD.WIDE R16, R19, 0x4, R16 ;  /* 0x0000000413100825 */ /* 0x004fc800078e0210 */
[----:B---3--:R-:W-:-:S05]  /*12f0*/  @P0 FMUL R21, R2, R5 ;  /* 0x0000000502150220 */ /* 0x008fca0000400000 */
[----:B------:R-:W-:Y:S04]  /*1300*/  @P0 STG.E desc[UR10][R12.64], R21 ;  /* 0x000000150c000986 */ /* 0x000fe8000c10190a */
[----:B------:R-:W2:Y:S01]  /*1310*/  @P0 LDG.E R2, desc[UR10][R16.64] ;  /* 0x0000000a10020981 */ /* 0x000ea2000c1e1900 */
[----:B0-----:R-:W-:Y:S02]  /*1320*/  @P0 IMAD.WIDE R14, R19, 0x4, R14 ;  /* 0x00000004130e0825 */ /* 0x001fe400078e020e */
[----:B------:R-:W0:Y:S02]  /*1330*/  LDC.64 R18, c[0x0][0x3a0] ;  /* 0x0000e800ff127b82 */ /* 0x000e240000000a00 */
[----:B--2---:R-:W-:-:S05]  /*1340*/  @P0 FMUL R23, R2, R3 ;  /* 0x0000000302170220 */ /* 0x004fca0000400000 */
[----:B------:R-:W-:Y:S04]  /*1350*/  @P0 STG.E desc[UR10][R14.64], R23 ;  /* 0x000000170e000986 */ /* 0x000fe8000c10190a */
[----:B------:R-:W2:Y:S01]  /*1360*/  @P0 LDG.E R10, desc[UR10][R10.64+0x80] ;  /* 0x0000800a0a0a0981 */ /* 0x000ea2000c1e1900 */
[----:B------:R-:W-:Y:S02]  /*1370*/  LOP3.LUT P1, RZ, R7, 0x20, RZ, 0xc0, !PT ;  /* 0x0000002007ff7812 */ /* 0x000fe4000782c0ff */
[----:B------:R-:W-:Y:S01]  /*1380*/  @P0 IADD3 R9, PT, PT, R9, 0x2, RZ ;  /* 0x0000000209090810 */ /* 0x000fe20007ffe0ff */
[----:B--2---:R-:W-:-:S10]  /*1390*/  @P0 FMUL R25, R10, R5 ;  /* 0x000000050a190220 */ /* 0x004fd40000400000 */
[----:B------:R-:W-:Y:S01]  /*13a0*/  @P1 IMAD R27, R9, 0x20, R0 ;  /* 0x00000020091b1824 */ /* 0x000fe200078e0200 */
[----:B------:R-:W1:Y:S01]  /*13b0*/  LDC.64 R10, c[0x0][0x3a8] ;  /* 0x0000ea00ff0a7b82 */ /* 0x000e620000000a00 */
[----:B------:R2:W-:Y:S04]  /*13c0*/  @P0 STG.E desc[UR10][R12.64+0x80], R25 ;  /* 0x000080190c000986 */ /* 0x0005e8000c10190a */
[----:B------:R-:W3:Y:S01]  /*13d0*/  @P0 LDG.E R2, desc[UR10][R16.64+0x80] ;  /* 0x0000800a10020981 */ /* 0x000ee2000c1e1900 */
[----:B0-----:R-:W-:Y:S02]  /*13e0*/  @P1 IMAD.WIDE R6, R27, 0x4, R18 ;  /* 0x000000041b061825 */ /* 0x001fe400078e0212 */
[----:B------:R-:W0:Y:S08]  /*13f0*/  LDC.64 R8, c[0x0][0x3c0] ;  /* 0x0000f000ff087b82 */ /* 0x000e300000000a00 */
[----:B--2---:R-:W2:Y:S01]  /*1400*/  LDC.64 R12, c[0x0][0x3c8] ;  /* 0x0000f200ff0c7b82 */ /* 0x004ea20000000a00 */
[----:B---3--:R-:W-:-:S05]  /*1410*/  @P0 FMUL R21, R2, R3 ;  /* 0x0000000302150220 */ /* 0x008fca0000400000 */
[----:B------:R3:W-:Y:S04]  /*1420*/  @P0 STG.E desc[UR10][R14.64+0x80], R21 ;  /* 0x000080150e000986 */ /* 0x0007e8000c10190a */
[----:B------:R-:W4:Y:S01]  /*1430*/  @P1 LDG.E R6, desc[UR10][R6.64] ;  /* 0x0000000a06061981 */ /* 0x000f22000c1e1900 */
[----:B0-----:R-:W-:-:S04]  /*1440*/  @P1 IMAD.WIDE R8, R27, 0x4, R8 ;  /* 0x000000041b081825 */ /* 0x001fc800078e0208 */
[----:B-1----:R-:W-:-:S04]  /*1450*/  @P1 IMAD.WIDE R10, R27, 0x4, R10 ;  /* 0x000000041b0a1825 */ /* 0x002fc800078e020a */
[----:B----4-:R-:W-:-:S05]  /*1460*/  @P1 FMUL R5, R6, R5 ;  /* 0x0000000506051220 */ /* 0x010fca0000400000 */
[----:B------:R3:W-:Y:S04]  /*1470*/  @P1 STG.E desc[UR10][R8.64], R5 ;  /* 0x0000000508001986 */ /* 0x0007e8000c10190a */
[----:B------:R-:W4:Y:S01]  /*1480*/  @P1 LDG.E R10, desc[UR10][R10.64] ;  /* 0x0000000a0a0a1981 */ /* 0x000f22000c1e1900 */
[----:B--2---:R-:W-:-:S04]  /*1490*/  @P1 IMAD.WIDE R12, R27, 0x4, R12 ;  /* 0x000000041b0c1825 */ /* 0x004fc800078e020c */
[----:B----4-:R-:W-:-:S05]  /*14a0*/  @P1 FMUL R3, R10, R3 ;  /* 0x000000030a031220 */ /* 0x010fca0000400000 */
[----:B------:R3:W-:Y:S02]  /*14b0*/  @P1 STG.E desc[UR10][R12.64], R3 ;  /* 0x000000030c001986 */ /* 0x0007e4000c10190a */
.L_x_8:
[----:B---3--:R-:W0:Y:S01]  /*14c0*/  LDC R5, c[0x0][0x3d8] ;  /* 0x0000f600ff057b82 */ /* 0x008e220000000800 */
[----:B------:R-:W-:Y:S01]  /*14d0*/  IMAD.MOV.U32 R2, RZ, RZ, RZ ;  /* 0x000000ffff027224 */ /* 0x000fe200078e00ff */
[----:B------:R-:W-:Y:S01]  /*14e0*/  UIADD3 UR4, UPT, UPT, UR8, UR4, URZ ;  /* 0x0000000408047290 */ /* 0x000fe2000fffe0ff */
[----:B------:R-:W2:Y:S01]  /*14f0*/  LDCU UR6, c[0x0][0x3d0] ;  /* 0x00007a00ff0677ac */ /* 0x000ea20008000800 */
[----:B0-----:R-:W0:Y:S01]  /*1500*/  I2F.U32.RP R6, R5 ;  /* 0x0000000500067306 */ /* 0x001e220000209000 */
[----:B------:R-:W-:-:S07]  /*1510*/  ISETP.NE.U32.AND P2, PT, R5, RZ, PT ;  /* 0x000000ff0500720c */ /* 0x000fce0003f45070 */
[----:B0-----:R-:W0:Y:S02]  /*1520*/  MUFU.RCP R6, R6 ;  /* 0x0000000600067308 */ /* 0x001e240000001000 */
[----:B0-----:R-:W-:-:S06]  /*1530*/  IADD3 R3, PT, PT, R6, 0xffffffe, RZ ;  /* 0x0ffffffe06037810 */ /* 0x001fcc0007ffe0ff */
[----:B------:R-:W0:Y:S02]  /*1540*/  F2I.FTZ.U32.TRUNC.NTZ R3, R3 ;  /* 0x0000000300037305 */ /* 0x000e24000021f000 */
[----:B0-----:R-:W-:-:S05]  /*1550*/  IADD3 R0, PT, PT, RZ, -R3, RZ ;  /* 0x80000003ff007210 */ /* 0x001fca0007ffe0ff */
[----:B------:R-:W-:-:S04]  /*1560*/  IMAD R7, R0, R5, RZ ;  /* 0x0000000500077224 */ /* 0x000fc800078e02ff */
[----:B------:R-:W-:-:S06]  /*1570*/  IMAD.HI.U32 R7, R3, R7, R2 ;  /* 0x0000000703077227 */ /* 0x000fcc00078e0002 */
[----:B------:R-:W-:-:S05]  /*1580*/  IMAD.HI.U32 R0, R7, UR4, RZ ;  /* 0x0000000407007c27 */ /* 0x000fca000f8e00ff */
[----:B------:R-:W-:-:S05]  /*1590*/  IADD3 R2, PT, PT, -R0, RZ, RZ ;  /* 0x000000ff00027210 */ /* 0x000fca0007ffe1ff */
[----:B------:R-:W-:-:S05]  /*15a0*/  IMAD R2, R5, R2, UR4 ;  /* 0x0000000405027e24 */ /* 0x000fca000f8e0202 */
[----:B------:R-:W-:-:S13]  /*15b0*/  ISETP.GE.U32.AND P0, PT, R2, R5, PT ;  /* 0x000000050200720c */ /* 0x000fda0003f06070 */
[----:B------:R-:W-:Y:S01]  /*15c0*/  @P0 IADD3 R2, PT, PT, R2, -R5, RZ ;  /* 0x8000000502020210 */ /* 0x000fe20007ffe0ff */
[----:B------:R-:W-:-:S03]  /*15d0*/  @P0 VIADD R0, R0, 0x1 ;  /* 0x0000000100000836 */ /* 0x000fc60000000000 */
[----:B------:R-:W-:-:S13]  /*15e0*/  ISETP.GE.U32.AND P1, PT, R2, R5, PT ;  /* 0x000000050200720c */ /* 0x000fda0003f26070 */
[----:B------:R-:W-:Y:S02]  /*15f0*/  @P1 IADD3 R0, PT, PT, R0, 0x1, RZ ;  /* 0x0000000100001810 */ /* 0x000fe40007ffe0ff */
[----:B------:R-:W-:-:S04]  /*1600*/  @!P2 LOP3.LUT R0, RZ, R5, RZ, 0x33, !PT ;  /* 0x00000005ff00a212 */ /* 0x000fc800078e33ff */
[----:B--2---:R-:W-:-:S13]  /*1610*/  ISETP.GE.U32.AND P0, PT, R0, UR6, PT ;  /* 0x0000000600007c0c */ /* 0x004fda000bf06070 */
[----:B------:R-:W-:Y:S05]  /*1620*/  @!P0 BRA `(.L_x_10) ;  /* 0xfffffff0004c8947 */ /* 0x000fea000383ffff */
[----:B------:R-:W-:Y:S05]  /*1630*/  EXIT ;  /* 0x000000000000794d */ /* 0x000fea0003800000 */
        .weak           $__internal_0_$__cuda_sm3x_div_rn_noftz_f32_slowpath
        .type           $__internal_0_$__cuda_sm3x_div_rn_noftz_f32_slowpath,@function
        .size           $__internal_0_$__cuda_sm3x_div_rn_noftz_f32_slowpath,(.L_x_20 - $__internal_0_$__cuda_sm3x_div_rn_noftz_f32_slowpath)
$__internal_0_$__cuda_sm3x_div_rn_noftz_f32_slowpath:
[----:B------:R-:W-:Y:S02]  /*1640*/  SHF.R.U32.HI R12, RZ, 0x17, R3 ;  /* 0x00000017ff0c7819 */ /* 0x000fe40000011603 */
[----:B------:R-:W-:Y:S02]  /*1650*/  SHF.R.U32.HI R2, RZ, 0x17, R0 ;  /* 0x00000017ff027819 */ /* 0x000fe40000011600 */
[----:B------:R-:W-:Y:S02]  /*1660*/  LOP3.LUT R12, R12, 0xff, RZ, 0xc0, !PT ;  /* 0x000000ff0c0c7812 */ /* 0x000fe400078ec0ff */
[----:B------:R-:W-:Y:S02]  /*1670*/  LOP3.LUT R15, R2, 0xff, RZ, 0xc0, !PT ;  /* 0x000000ff020f7812 */ /* 0x000fe400078ec0ff */
[----:B------:R-:W-:Y:S02]  /*1680*/  IADD3 R17, PT, PT, R12, -0x1, RZ ;  /* 0xffffffff0c117810 */ /* 0x000fe40007ffe0ff */
[----:B------:R-:W-:Y:S01]  /*1690*/  MOV R2, R0 ;  /* 0x0000000000027202 */ /* 0x000fe20000000f00 */
[----:B------:R-:W-:Y:S01]  /*16a0*/  VIADD R16, R15, 0xffffffff ;  /* 0xffffffff0f107836 */ /* 0x000fe20000000000 */
[----:B------:R-:W-:-:S04]  /*16b0*/  ISETP.GT.U32.AND P0, PT, R17, 0xfd, PT ;  /* 0x000000fd1100780c */ /* 0x000fc80003f04070 */
[----:B------:R-:W-:-:S13]  /*16c0*/  ISETP.GT.U32.OR P0, PT, R16, 0xfd, P0 ;  /* 0x000000fd1000780c */ /* 0x000fda0000704470 */
[----:B------:R-:W-:Y:S01]  /*16d0*/  @!P0 MOV R14, RZ ;  /* 0x000000ff000e8202 */ /* 0x000fe20000000f00 */
[----:B------:R-:W-:Y:S06]  /*16e0*/  @!P0 BRA `(.L_x_11) ;  /* 0x00000000005c8947 */ /* 0x000fec0003800000 */
[----:B------:R-:W-:Y:S02]  /*16f0*/  FSETP.GTU.FTZ.AND P0, PT, |R0|, +INF , PT ;  /* 0x7f8000000000780b */ /* 0x000fe40003f1c200 */
[----:B------:R-:W-:-:S04]  /*1700*/  FSETP.GTU.FTZ.AND P1, PT, |R3|, +INF , PT ;  /* 0x7f8000000300780b */ /* 0x000fc80003f3c200 */
[----:B------:R-:W-:-:S13]  /*1710*/  PLOP3.LUT P0, PT, P0, P1, PT, 0xf8, 0x8f ;  /* 0x00000000008f781c */ /* 0x000fda0000703f70 */
[----:B------:R-:W-:Y:S05]  /*1720*/  @P0 BRA `(.L_x_12) ;  /* 0x0000000400440947 */ /* 0x000fea0003800000 */
[----:B------:R-:W-:-:S13]  /*1730*/  LOP3.LUT P0, RZ, R3, 0x7fffffff, R2, 0xc8, !PT ;  /* 0x7fffffff03ff7812 */ /* 0x000fda000780c802 */
[----:B------:R-:W-:Y:S05]  /*1740*/  @!P0 BRA `(.L_x_13) ;  /* 0x0000000400348947 */ /* 0x000fea0003800000 */
[C---:B------:R-:W-:Y:S02]  /*1750*/  FSETP.NEU.FTZ.AND P1, PT, |R0|.reuse, +INF , PT ;  /* 0x7f8000000000780b */ /* 0x040fe40003f3d200 */
[----:B------:R-:W-:Y:S02]  /*1760*/  FSETP.NEU.FTZ.AND P2, PT, |R3|, +INF , PT ;  /* 0x7f8000000300780b */ /* 0x000fe40003f5d200 */
[----:B------:R-:W-:-:S11]  /*1770*/  FSETP.NEU.FTZ.AND P0, PT, |R0|, +INF , PT ;  /* 0x7f8000000000780b */ /* 0x000fd60003f1d200 */
[----:B------:R-:W-:Y:S05]  /*1780*/  @!P2 BRA !P1, `(.L_x_13) ;  /* 0x000000040024a947 */ /* 0x000fea0004800000 */
[----:B------:R-:W-:-:S04]  /*1790*/  LOP3.LUT P1, RZ, R2, 0x7fffffff, RZ, 0xc0, !PT ;  /* 0x7fffffff02ff7812 */ /* 0x000fc8000782c0ff */
[----:B------:R-:W-:-:S13]  /*17a0*/  PLOP3.LUT P1, PT, P2, P1, PT, 0x2f, 0xf2 ;  /* 0x0000000000f2781c */ /* 0x000fda0001722577 */
[----:B------:R-:W-:Y:S05]  /*17b0*/  @P1 BRA `(.L_x_14) ;  /* 0x0000000400101947 */ /* 0x000fea0003800000 */
[----:B------:R-:W-:-:S04]  /*17c0*/  LOP3.LUT P1, RZ, R3, 0x7fffffff, RZ, 0xc0, !PT ;  /* 0x7fffffff03ff7812 */ /* 0x000fc8000782c0ff */
[----:B------:R-:W-:-:S13]  /*17d0*/  PLOP3.LUT P0, PT, P0, P1, PT, 0x2f, 0xf2 ;  /* 0x0000000000f2781c */ /* 0x000fda0000702577 */
[----:B------:R-:W-:Y:S05]  /*17e0*/  @P0 BRA `(.L_x_15) ;  /* 0x0000000000f80947 */ /* 0x000fea0003800000 */
[----:B------:R-:W-:Y:S02]  /*17f0*/  ISETP.GE.AND P0, PT, R16, RZ, PT ;  /* 0x000000ff1000720c */ /* 0x000fe40003f06270 */
[----:B------:R-:W-:-:S11]  /*1800*/  ISETP.GE.AND P1, PT, R17, RZ, PT ;  /* 0x000000ff1100720c */ /* 0x000fd60003f26270 */
[----:B------:R-:W-:Y:S01]  /*1810*/  @P0 IMAD.MOV.U32 R14, RZ, RZ, RZ ;  /* 0x000000ffff0e0224 */ /* 0x000fe200078e00ff */
[----:B------:R-:W-:Y:S01]  /*1820*/  @!P0 MOV R14, 0xffffffc0 ;  /* 0xffffffc0000e8802 */ /* 0x000fe20000000f00 */
[----:B------:R-:W-:Y:S01]  /*1830*/  @!P0 FFMA R2, R0, 1.84467440737095516160e+19, RZ ;  /* 0x5f80000000028823 */ /* 0x000fe200000000ff */
[----:B------:R-:W-:Y:S02]  /*1840*/  @!P1 FFMA R3, R3, 1.84467440737095516160e+19, RZ ;  /* 0x5f80000003039823 */ /* 0x000fe400000000ff */
[----:B------:R-:W-:-:S07]  /*1850*/  @!P1 IADD3 R14, PT, PT, R14, 0x40, RZ ;  /* 0x000000400e0e9810 */ /* 0x000fce0007ffe0ff */
.L_x_11:
[----:B------:R-:W-:Y:S02]  /*1860*/  LEA R16, R12, 0xc0800000, 0x17 ;  /* 0xc08000000c107811 */ /* 0x000fe400078eb8ff */
[----:B------:R-:W-:-:S03]  /*1870*/  IADD3 R15, PT, PT, R15, -0x7f, RZ ;  /* 0xffffff810f0f7810 */ /* 0x000fc60007ffe0ff */
[----:B------:R-:W-:Y:S02]  /*1880*/  IMAD.IADD R17, R3, 0x1, -R16 ;  /* 0x0000000103117824 */ /* 0x000fe400078e0a10 */
[C---:B------:R-:W-:Y:S01]  /*1890*/  IMAD R2, R15.reuse, -0x800000, R2 ;  /* 0xff8000000f027824 */ /* 0x040fe200078e0202 */
[----:B------:R-:W-:Y:S01]  /*18a0*/  IADD3 R15, PT, PT, R15, 0x7f, -R12 ;  /* 0x0000007f0f0f7810 */ /* 0x000fe20007ffe80c */
[----:B------:R-:W0:Y:S01]  /*18b0*/  MUFU.RCP R3, R17 ;  /* 0x0000001100037308 */ /* 0x000e220000001000 */
[----:B------:R-:W-:Y:S02]  /*18c0*/  FADD.FTZ R19, -R17, -RZ ;  /* 0x800000ff11137221 */ /* 0x000fe40000010100 */
[----:B------:R-:W-:Y:S02]  /*18d0*/  IADD3 R15, PT, PT, R15, R14, RZ ;  /* 0x0000000e0f0f7210 */ /* 0x000fe40007ffe0ff */
[----:B0-----:R-:W-:-:S04]  /*18e0*/  FFMA R16, R3, R19, 1 ;  /* 0x3f80000003107423 */ /* 0x001fc80000000013 */
[----:B------:R-:W-:-:S04]  /*18f0*/  FFMA R3, R3, R16, R3 ;  /* 0x0000001003037223 */ /* 0x000fc80000000003 */
[----:B------:R-:W-:-:S04]  /*1900*/  FFMA R16, R2, R3, RZ ;  /* 0x0000000302107223 */ /* 0x000fc800000000ff */
[----:B------:R-:W-:-:S04]  /*1910*/  FFMA R18, R19, R16, R2 ;  /* 0x0000001013127223 */ /* 0x000fc80000000002 */
[----:B------:R-:W-:-:S04]  /*1920*/  FFMA R16, R3, R18, R16 ;  /* 0x0000001203107223 */ /* 0x000fc80000000010 */
[----:B------:R-:W-:-:S04]  /*1930*/  FFMA R19, R19, R16, R2 ;  /* 0x0000001013137223 */ /* 0x000fc80000000002 */
[----:B------:R-:W-:-:S05]  /*1940*/  FFMA R2, R3, R19, R16 ;  /* 0x0000001303027223 */ /* 0x000fca0000000010 */
[----:B------:R-:W-:-:S04]  /*1950*/  SHF.R.U32.HI R12, RZ, 0x17, R2 ;  /* 0x00000017ff0c7819 */ /* 0x000fc80000011602 */
[----:B------:R-:W-:-:S05]  /*1960*/  LOP3.LUT R12, R12, 0xff, RZ, 0xc0, !PT ;  /* 0x000000ff0c0c7812 */ /* 0x000fca00078ec0ff */
[----:B------:R-:W-:-:S05]  /*1970*/  IMAD.IADD R17, R12, 0x1, R15 ;  /* 0x000000010c117824 */ /* 0x000fca00078e020f */
[----:B------:R-:W-:-:S04]  /*1980*/  IADD3 R12, PT, PT, R17, -0x1, RZ ;  /* 0xffffffff110c7810 */ /* 0x000fc80007ffe0ff */
[----:B------:R-:W-:-:S13]  /*1990*/  ISETP.GE.U32.AND P0, PT, R12, 0xfe, PT ;  /* 0x000000fe0c00780c */ /* 0x000fda0003f06070 */
[----:B------:R-:W-:Y:S05]  /*19a0*/  @!P0 BRA `(.L_x_16) ;  /* 0x0000000000808947 */ /* 0x000fea0003800000 */
[----:B------:R-:W-:-:S13]  /*19b0*/  ISETP.GT.AND P0, PT, R17, 0xfe, PT ;  /* 0x000000fe1100780c */ /* 0x000fda0003f04270 */
[----:B------:R-:W-:Y:S05]  /*19c0*/  @P0 BRA `(.L_x_17) ;  /* 0x00000000006c0947 */ /* 0x000fea0003800000 */
[----:B------:R-:W-:-:S13]  /*19d0*/  ISETP.GE.AND P0, PT, R17, 0x1, PT ;  /* 0x000000011100780c */ /* 0x000fda0003f06270 */
[----:B------:R-:W-:Y:S05]  /*19e0*/  @P0 BRA `(.L_x_18) ;  /* 0x0000000000980947 */ /* 0x000fea0003800000 */
[----:B------:R-:W-:Y:S02]  /*19f0*/  ISETP.GE.AND P0, PT, R17, -0x18, PT ;  /* 0xffffffe81100780c */ /* 0x000fe40003f06270 */
[----:B------:R-:W-:-:S11]  /*1a00*/  LOP3.LUT R2, R2, 0x80000000, RZ, 0xc0, !PT ;  /* 0x8000000002027812 */ /* 0x000fd600078ec0ff */
[----:B------:R-:W-:Y:S05]  /*1a10*/  @!P0 BRA `(.L_x_18) ;  /* 0x00000000008c8947 */ /* 0x000fea0003800000 */
[-CC-:B------:R-:W-:Y:S01]  /*1a20*/  FFMA.RZ R12, R3, R19.reuse, R16.reuse ;  /* 0x00000013030c7223 */ /* 0x180fe2000000c010 */
[C---:B------:R-:W-:Y:S02]  /*1a30*/  IADD3 R15, PT, PT, R17.reuse, 0x20, RZ ;  /* 0x00000020110f7810 */ /* 0x040fe40007ffe0ff */
[----:B------:R-:W-:Y:S02]  /*1a40*/  ISETP.NE.AND P2, PT, R17, RZ, PT ;  /* 0x000000ff1100720c */ /* 0x000fe40003f45270 */
[----:B------:R-:W-:Y:S01]  /*1a50*/  LOP3.LUT R14, R12, 0x7fffff, RZ, 0xc0, !PT ;  /* 0x007fffff0c0e7812 */ /* 0x000fe200078ec0ff */
[CCC-:B------:R-:W-:Y:S01]  /*1a60*/  FFMA.RP R12, R3.reuse, R19.reuse, R16.reuse ;  /* 0x00000013030c7223 */ /* 0x1c0fe20000008010 */
[----:B------:R-:W-:Y:S01]  /*1a70*/  FFMA.RM R3, R3, R19, R16 ;  /* 0x0000001303037223 */ /* 0x000fe20000004010 */
[----:B------:R-:W-:Y:S01]  /*1a80*/  IMAD.MOV R16, RZ, RZ, -R17 ;  /* 0x000000ffff107224 */ /* 0x000fe200078e0a11 */
[----:B------:R-:W-:Y:S02]  /*1a90*/  LOP3.LUT R14, R14, 0x800000, RZ, 0xfc, !PT ;  /* 0x008000000e0e7812 */ /* 0x000fe400078efcff */
[----:B------:R-:W-:-:S02]  /*1aa0*/  ISETP.NE.AND P1, PT, R17, RZ, PT ;  /* 0x000000ff1100720c */ /* 0x000fc40003f25270 */
[----:B------:R-:W-:Y:S02]  /*1ab0*/  SHF.L.U32 R15, R14, R15, RZ ;  /* 0x0000000f0e0f7219 */ /* 0x000fe400000006ff */
[----:B------:R-:W-:Y:S02]  /*1ac0*/  FSETP.NEU.FTZ.AND P0, PT, R12, R3, PT ;  /* 0x000000030c00720b */ /* 0x000fe40003f1d000 */
[----:B------:R-:W-:Y:S02]  /*1ad0*/  SEL R3, R16, RZ, P2 ;  /* 0x000000ff10037207 */ /* 0x000fe40001000000 */
[----:B------:R-:W-:Y:S02]  /*1ae0*/  ISETP.NE.AND P1, PT, R15, RZ, P1 ;  /* 0x000000ff0f00720c */ /* 0x000fe40000f25270 */
[----:B------:R-:W-:Y:S02]  /*1af0*/  SHF.R.U32.HI R3, RZ, R3, R14 ;  /* 0x00000003ff037219 */ /* 0x000fe4000001160e */
[----:B------:R-:W-:-:S02]  /*1b00*/  PLOP3.LUT P0, PT, P0, P1, PT, 0xf8, 0x8f ;  /* 0x00000000008f781c */ /* 0x000fc40000703f70 */
[----:B------:R-:W-:Y:S02]  /*1b10*/  SHF.R.U32.HI R15, RZ, 0x1, R3 ;  /* 0x00000001ff0f7819 */ /* 0x000fe40000011603 */
[----:B------:R-:W-:-:S04]  /*1b20*/  SEL R12, RZ, 0x1, !P0 ;  /* 0x00000001ff0c7807 */ /* 0x000fc80004000000 */
[----:B------:R-:W-:-:S04]  /*1b30*/  LOP3.LUT R12, R12, 0x1, R15, 0xf8, !PT ;  /* 0x000000010c0c7812 */ /* 0x000fc800078ef80f */
[----:B------:R-:W-:-:S04]  /*1b40*/  LOP3.LUT R12, R12, R3, RZ, 0xc0, !PT ;  /* 0x000000030c0c7212 */ /* 0x000fc800078ec0ff */
[----:B------:R-:W-:-:S04]  /*1b50*/  IADD3 R15, PT, PT, R15, R12, RZ ;  /* 0x0000000c0f0f7210 */ /* 0x000fc80007ffe0ff */
[----:B------:R-:W-:Y:S01]  /*1b60*/  LOP3.LUT R2, R15, R2, RZ, 0xfc, !PT ;  /* 0x000000020f027212 */ /* 0x000fe200078efcff */
[----:B------:R-:W-:Y:S06]  /*1b70*/  BRA `(.L_x_18) ;  /* 0x0000000000347947 */ /* 0x000fec0003800000 */
.L_x_17:
[----:B------:R-:W-:-:S04]  /*1b80*/  LOP3.LUT R2, R2, 0x80000000, RZ, 0xc0, !PT ;  /* 0x8000000002027812 */ /* 0x000fc800078ec0ff */
[----:B------:R-:W-:Y:S01]  /*1b90*/  LOP3.LUT R2, R2, 0x7f800000, RZ, 0xfc, !PT ;  /* 0x7f80000002027812 */ /* 0x000fe200078efcff */
[----:B------:R-:W-:Y:S06]  /*1ba0*/  BRA `(.L_x_18) ;  /* 0x0000000000287947 */ /* 0x000fec0003800000 */
.L_x_16:
[----:B------:R-:W-:Y:S01]  /*1bb0*/  LEA R2, R15, R2, 0x17 ;  /* 0x000000020f027211 */ /* 0x000fe200078eb8ff */
[----:B------:R-:W-:Y:S06]  /*1bc0*/  BRA `(.L_x_18) ;  /* 0x0000000000207947 */ /* 0x000fec0003800000 */
.L_x_15:
[----:B------:R-:W-:-:S04]  /*1bd0*/  LOP3.LUT R2, R3, 0x80000000, R2, 0x48, !PT ;  /* 0x8000000003027812 */ /* 0x000fc800078e4802 */
[----:B------:R-:W-:Y:S01]  /*1be0*/  LOP3.LUT R2, R2, 0x7f800000, RZ, 0xfc, !PT ;  /* 0x7f80000002027812 */ /* 0x000fe200078efcff */
[----:B------:R-:W-:Y:S06]  /*1bf0*/  BRA `(.L_x_18) ;  /* 0x0000000000147947 */ /* 0x000fec0003800000 */
.L_x_14:
[----:B------:R-:W-:Y:S01]  /*1c00*/  LOP3.LUT R2, R3, 0x80000000, R2, 0x48, !PT ;  /* 0x8000000003027812 */ /* 0x000fe200078e4802 */
[----:B------:R-:W-:Y:S06]  /*1c10*/  BRA `(.L_x_18) ;  /* 0x00000000000c7947 */ /* 0x000fec0003800000 */
.L_x_13:
[----:B------:R-:W0:Y:S01]  /*1c20*/  MUFU.RSQ R2, -QNAN ;  /* 0xffc0000000027908 */ /* 0x000e220000001400 */
[----:B------:R-:W-:Y:S05]  /*1c30*/  BRA `(.L_x_18) ;  /* 0x0000000000047947 */ /* 0x000fea0003800000 */
.L_x_12:
[----:B------:R-:W-:-:S07]  /*1c40*/  FADD.FTZ R2, R0, R3 ;  /* 0x0000000300027221 */ /* 0x000fce0000010000 */
.L_x_18:
[----:B------:R-:W-:Y:S02]  /*1c50*/  HFMA2 R3, -RZ, RZ, 0, 0 ;  /* 0x00000000ff037431 */ /* 0x000fe400000001ff */
[----:B0-----:R-:W-:Y:S01]  /*1c60*/  IMAD.MOV.U32 R19, RZ, RZ, R2 ;  /* 0x000000ffff137224 */ /* 0x001fe200078e0002 */
[----:B------:R-:W-:-:S04]  /*1c70*/  MOV R2, R10 ;  /* 0x0000000a00027202 */ /* 0x000fc80000000f00 */
[----:B------:R-:W-:Y:S05]  /*1c80*/  RET.REL.NODEC R2 `(_Z17relu_verificationPKfS0_S0_S0_S0_S0_PfS1_S1_S1_iii) ;  /* 0xffffffe002dc7950 */ /* 0x000fea0003c3ffff */
.L_x_19:
[----:B------:R-:W-:-:S00]  /*1c90*/  BRA `(.L_x_19) ;  /* 0xfffffffc00fc7947 */ /* 0x000fc0000383ffff */
[----:B------:R-:W-:-:S00]  /*1ca0*/  NOP ;  /* 0x0000000000007918 */ /* 0x000fc00000000000 */
        /* <DEDUP_REMOVED lines=13> */
.L_x_20:


//--------------------- .nv.shared.reserved.0     --------------------------
	.section	.nv.shared.reserved.0,"aw",@nobits
	.weak		__nv_reservedSMEM_offset_0_alias
	.size		__nv_reservedSMEM_offset_0_alias, 0, 64
	.other		__nv_reservedSMEM_offset_0_alias,@"STO_CUDA_RESERVED_SHARED STV_DEFAULT"
__nv_reservedSMEM_offset_0_alias:
	.zero		0
	.zero		64


//--------------------- .nv.constant0._Z17relu_verificationPKfS0_S0_S0_S0_S0_PfS1_S1_S1_iii --------------------------
	.section	.nv.constant0._Z17relu_verificationPKfS0_S0_S0_S0_S0_PfS1_S1_S1_iii,"a",@progbits
	.sectionflags	@""
	.align	4
.nv.constant0._Z17relu_verificationPKfS0_S0_S0_S0_S0_PfS1_S1_S1_iii:
	.zero		988


//--------------------- SYMBOLS --------------------------

	.type		.nv.reservedSmem.offset0,@object
	.size		.nv.reservedSmem.offset0,0x4
